	.target	sm_90a

	.elftype	@"ET_EXEC"


//--------------------- .note.nv.tkinfo           --------------------------
	.section	.note.nv.tkinfo,"",@"SHT_NOTE"
	.sectionflags	@"SHF_NOTE_NV_TKINFO"
	.tkinfo
        /*0018*/ 	.word	0x00000002
        /*0030*/ 	.string	""
        /*0030*/ 	.string	"ptxas"
        /*0030*/ 	.string	"Cuda compilation tools, release 13.0, V13.0.88"
        /*0030*/ 	.string	"Build cuda_13.0.r13.0/compiler.36424714_0"
        /*0030*/ 	.string	"-arch sm_90a -m 64 "



//--------------------- .note.nv.cuinfo           --------------------------
	.section	.note.nv.cuinfo,"",@"SHT_NOTE"
	.sectionflags	@"SHF_NOTE_NV_CUINFO"
        /*0018*/ 	.short	0x0002
        /*001a*/ 	.short	0x005a
        /*001c*/ 	.short	0x0082
	.zero		2


//--------------------- .nv.info                  --------------------------
	.section	.nv.info,"",@"SHT_CUDA_INFO"
	.align	4


	//----- nvinfo : EIATTR_REGCOUNT
	.align		4
        /*0000*/ 	.byte	0x04, 0x2f
        /*0002*/ 	.short	(.L_15 - .L_14)
	.align		4
.L_14:
        /*0004*/ 	.word	index@(_ZN7cutlass13device_kernelINS_4gemm6kernel13GemmUniversalIN4cute5tupleIJiiiiEEENS1_10collective13CollectiveMmaINS1_34MainloopSm90TmaGmmaWarpSpecializedILi4ENS5_IJNS4_1CILi1EEESB_SB_EEENS1_32KernelTmaWarpSpecializedPingpongEEENS5_IJNSA_ILi64EEENSA_ILi160EEENSA_ILi128EEEEEENS_6half_tENS5_IJlSB_lEEESJ_SK_NS4_8TiledMMAINS4_8MMA_AtomIJNS4_4SM904GMMA25MMA_64x32x16_F32F16F16_SSILNSO_5MajorE0ELSQ_0ELNSO_7ScaleInE1ELSR_1EEEEEENS4_6LayoutISC_NS5_IJNSA_ILi0EEESV_SV_EEEEENS5_IJNS4_10UnderscoreESY_SY_EEEEENS4_13SM90_TMA_LOADENS4_14ComposedLayoutINS4_7SwizzleILi3ELi4ELi3EEENS4_18smem_ptr_flag_bitsILi16EEENSU_INS5_IJNSA_ILi8EEESF_EEENS5_IJSF_SB_EEEEEEEvNS4_8identityES11_S1B_vS1C_EENS_8epilogue10collective6detail29Sm90TmaWarpSpecializedAdapterINS1F_15DefaultEpilogueISJ_SK_SK_NS1E_6thread17LinearCombinationISJ_Li1EffLNS1J_9ScaleType4KindE0ELNS_15FloatRoundStyleE2ESJ_EENS1_15EpilogueDefaultEEEEEvvEEEEvNT_6ParamsE)
        /*0008*/ 	.word	0x000000a8


	//----- nvinfo : EIATTR_FRAME_SIZE
	.align		4
.L_15:
        /*000c*/ 	.byte	0x04, 0x11
        /*000e*/ 	.short	(.L_17 - .L_16)
	.align		4
.L_16:
        /*0010*/ 	.word	index@(_ZN7cutlass13device_kernelINS_4gemm6kernel13GemmUniversalIN4cute5tupleIJiiiiEEENS1_10collective13CollectiveMmaINS1_34MainloopSm90TmaGmmaWarpSpecializedILi4ENS5_IJNS4_1CILi1EEESB_SB_EEENS1_32KernelTmaWarpSpecializedPingpongEEENS5_IJNSA_ILi64EEENSA_ILi160EEENSA_ILi128EEEEEENS_6half_tENS5_IJlSB_lEEESJ_SK_NS4_8TiledMMAINS4_8MMA_AtomIJNS4_4SM904GMMA25MMA_64x32x16_F32F16F16_SSILNSO_5MajorE0ELSQ_0ELNSO_7ScaleInE1ELSR_1EEEEEENS4_6LayoutISC_NS5_IJNSA_ILi0EEESV_SV_EEEEENS5_IJNS4_10UnderscoreESY_SY_EEEEENS4_13SM90_TMA_LOADENS4_14ComposedLayoutINS4_7SwizzleILi3ELi4ELi3EEENS4_18smem_ptr_flag_bitsILi16EEENSU_INS5_IJNSA_ILi8EEESF_EEENS5_IJSF_SB_EEEEEEEvNS4_8identityES11_S1B_vS1C_EENS_8epilogue10collective6detail29Sm90TmaWarpSpecializedAdapterINS1F_15DefaultEpilogueISJ_SK_SK_NS1E_6thread17LinearCombinationISJ_Li1EffLNS1J_9ScaleType4KindE0ELNS_15FloatRoundStyleE2ESJ_EENS1_15EpilogueDefaultEEEEEvvEEEEvNT_6ParamsE)
        /*0014*/ 	.word	0x00000000


	//----- nvinfo : EIATTR_MIN_STACK_SIZE
	.align		4
.L_17:
        /*0018*/ 	.byte	0x04, 0x12
        /*001a*/ 	.short	(.L_19 - .L_18)
	.align		4
.L_18:
        /*001c*/ 	.word	index@(_ZN7cutlass13device_kernelINS_4gemm6kernel13GemmUniversalIN4cute5tupleIJiiiiEEENS1_10collective13CollectiveMmaINS1_34MainloopSm90TmaGmmaWarpSpecializedILi4ENS5_IJNS4_1CILi1EEESB_SB_EEENS1_32KernelTmaWarpSpecializedPingpongEEENS5_IJNSA_ILi64EEENSA_ILi160EEENSA_ILi128EEEEEENS_6half_tENS5_IJlSB_lEEESJ_SK_NS4_8TiledMMAINS4_8MMA_AtomIJNS4_4SM904GMMA25MMA_64x32x16_F32F16F16_SSILNSO_5MajorE0ELSQ_0ELNSO_7ScaleInE1ELSR_1EEEEEENS4_6LayoutISC_NS5_IJNSA_ILi0EEESV_SV_EEEEENS5_IJNS4_10UnderscoreESY_SY_EEEEENS4_13SM90_TMA_LOADENS4_14ComposedLayoutINS4_7SwizzleILi3ELi4ELi3EEENS4_18smem_ptr_flag_bitsILi16EEENSU_INS5_IJNSA_ILi8EEESF_EEENS5_IJSF_SB_EEEEEEEvNS4_8identityES11_S1B_vS1C_EENS_8epilogue10collective6detail29Sm90TmaWarpSpecializedAdapterINS1F_15DefaultEpilogueISJ_SK_SK_NS1E_6thread17LinearCombinationISJ_Li1EffLNS1J_9ScaleType4KindE0ELNS_15FloatRoundStyleE2ESJ_EENS1_15EpilogueDefaultEEEEEvvEEEEvNT_6ParamsE)
        /*0020*/ 	.word	0x00000000
.L_19:


//--------------------- .nv.compat                --------------------------
	.section	.nv.compat,"",@"SHT_CUDA_COMPAT_INFO"
	.align	4
        /*0000*/ 	.byte	0x02, 0x09, 0x01, 0x00, 0x02, 0x02, 0x04, 0x00, 0x02, 0x05, 0x05, 0x00, 0x03, 0x07, 0x01, 0x01
        /*0010*/ 	.byte	0x02, 0x03, 0x01, 0x00, 0x02, 0x06, 0x01, 0x00, 0x04, 0x0b, 0x08, 0x00, 0x00, 0x00, 0x00, 0x00
        /*0020*/ 	.byte	0x00, 0x00, 0x00, 0x00


//--------------------- .nv.info._ZN7cutlass13device_kernelINS_4gemm6kernel13GemmUniversalIN4cute5tupleIJiiiiEEENS1_10collective13CollectiveMmaINS1_34MainloopSm90TmaGmmaWarpSpecializedILi4ENS5_IJNS4_1CILi1EEESB_SB_EEENS1_32KernelTmaWarpSpecializedPingpongEEENS5_IJNSA_ILi64EEENSA_ILi160EEENSA_ILi128EEEEEENS_6half_tENS5_IJlSB_lEEESJ_SK_NS4_8TiledMMAINS4_8MMA_AtomIJNS4_4SM904GMMA25MMA_64x32x16_F32F16F16_SSILNSO_5MajorE0ELSQ_0ELNSO_7ScaleInE1ELSR_1EEEEEENS4_6LayoutISC_NS5_IJNSA_ILi0EEESV_SV_EEEEENS5_IJNS4_10UnderscoreESY_SY_EEEEENS4_13SM90_TMA_LOADENS4_14ComposedLayoutINS4_7SwizzleILi3ELi4ELi3EEENS4_18smem_ptr_flag_bitsILi16EEENSU_INS5_IJNSA_ILi8EEESF_EEENS5_IJSF_SB_EEEEEEEvNS4_8identityES11_S1B_vS1C_EENS_8epilogue10collective6detail29Sm90TmaWarpSpecializedAdapterINS1F_15DefaultEpilogueISJ_SK_SK_NS1E_6thread17LinearCombinationISJ_Li1EffLNS1J_9ScaleType4KindE0ELNS_15FloatRoundStyleE2ESJ_EENS1_15EpilogueDefaultEEEEEvvEEEEvNT_6ParamsE --------------------------
	.section	.nv.info._ZN7cutlass13device_kernelINS_4gemm6kernel13GemmUniversalIN4cute5tupleIJiiiiEEENS1_10collective13CollectiveMmaINS1_34MainloopSm90TmaGmmaWarpSpecializedILi4ENS5_IJNS4_1CILi1EEESB_SB_EEENS1_32KernelTmaWarpSpecializedPingpongEEENS5_IJNSA_ILi64EEENSA_ILi160EEENSA_ILi128EEEEEENS_6half_tENS5_IJlSB_lEEESJ_SK_NS4_8TiledMMAINS4_8MMA_AtomIJNS4_4SM904GMMA25MMA_64x32x16_F32F16F16_SSILNSO_5MajorE0ELSQ_0ELNSO_7ScaleInE1ELSR_1EEEEEENS4_6LayoutISC_NS5_IJNSA_ILi0EEESV_SV_EEEEENS5_IJNS4_10UnderscoreESY_SY_EEEEENS4_13SM90_TMA_LOADENS4_14ComposedLayoutINS4_7SwizzleILi3ELi4ELi3EEENS4_18smem_ptr_flag_bitsILi16EEENSU_INS5_IJNSA_ILi8EEESF_EEENS5_IJSF_SB_EEEEEEEvNS4_8identityES11_S1B_vS1C_EENS_8epilogue10collective6detail29Sm90TmaWarpSpecializedAdapterINS1F_15DefaultEpilogueISJ_SK_SK_NS1E_6thread17LinearCombinationISJ_Li1EffLNS1J_9ScaleType4KindE0ELNS_15FloatRoundStyleE2ESJ_EENS1_15EpilogueDefaultEEEEEvvEEEEvNT_6ParamsE,"",@"SHT_CUDA_INFO"
	.sectionflags	@""
	.align	4


	//----- nvinfo : EIATTR_CUDA_API_VERSION
	.align		4
        /*0000*/ 	.byte	0x04, 0x37
        /*0002*/ 	.short	(.L_21 - .L_20)
.L_20:
        /*0004*/ 	.word	0x00000082


	//----- nvinfo : EIATTR_KPARAM_INFO
	.align		4
.L_21:
        /*0008*/ 	.byte	0x04, 0x17
        /*000a*/ 	.short	(.L_23 - .L_22)
.L_22:
        /*000c*/ 	.word	0x00000000
        /*0010*/ 	.short	0x0000
        /*0012*/ 	.short	0x0070
        /*0014*/ 	.byte	0x00, 0xf0, 0x01, 0x10


	//----- nvinfo : EIATTR_SPARSE_MMA_MASK
	.align		4
.L_23:
        /*0018*/ 	.byte	0x03, 0x50
        /*001a*/ 	.short	0x0000


	//----- nvinfo : EIATTR_MAXREG_COUNT
	.align		4
        /*001c*/ 	.byte	0x03, 0x1b
        /*001e*/ 	.short	0x00a8


	//----- nvinfo : EIATTR_NUM_BARRIERS
	.align		4
        /*0020*/ 	.byte	0x02, 0x4c
        /*0022*/ 	.byte	0x01
	.zero		1


	//----- nvinfo : EIATTR_EXTERNS
	.align		4
        /*0024*/ 	.byte	0x04, 0x0f
        /*0026*/ 	.short	(.L_25 - .L_24)


	//   ....[0]....
	.align		4
.L_24:
        /*0028*/ 	.word	index@(__assertfail)


	//----- nvinfo : EIATTR_MERCURY_ISA_VERSION
	.align		4
.L_25:
        /*002c*/ 	.byte	0x03, 0x5f
        /*002e*/ 	.short	0x0101


	//----- nvinfo : EIATTR_INT_WARP_WIDE_INSTR_OFFSETS
	.align		4
        /*0030*/ 	.byte	0x04, 0x31
        /*0032*/ 	.short	(.L_27 - .L_26)


	//   ....[0]....
.L_26:
        /*0034*/ 	.word	0x00000470


	//   ....[1]....
        /*0038*/ 	.word	0x00000490


	//   ....[2]....
        /*003c*/ 	.word	0x00000510


	//   ....[3]....
        /*0040*/ 	.word	0x00000520


	//   ....[4]....
        /*0044*/ 	.word	0x00000530


	//   ....[5]....
        /*0048*/ 	.word	0x00000550


	//   ....[6]....
        /*004c*/ 	.word	0x000005b0


	//   ....[7]....
        /*0050*/ 	.word	0x000005d0


	//----- nvinfo : EIATTR_COOP_GROUP_MASK_REGIDS
	.align		4
.L_27:
        /*0054*/ 	.byte	0x04, 0x29
        /*0056*/ 	.short	(.L_29 - .L_28)


	//   ....[0]....
.L_28:
        /*0058*/ 	.word	0xffffffff


	//   ....[1]....
        /*005c*/ 	.word	0xffffffff


	//   ....[2]....
        /*0060*/ 	.word	0xffffffff


	//   ....[3]....
        /*0064*/ 	.word	0xffffffff


	//   ....[4]....
        /*0068*/ 	.word	0xffffffff


	//   ....[5]....
        /*006c*/ 	.word	0xffffffff


	//----- nvinfo : EIATTR_COOP_GROUP_INSTR_OFFSETS
	.align		4
.L_29:
        /*0070*/ 	.byte	0x04, 0x28
        /*0072*/ 	.short	(.L_31 - .L_30)


	//   ....[0]....
.L_30:
        /*0074*/ 	.word	0x00000050


	//   ....[1]....
        /*0078*/ 	.word	0x00000080


	//   ....[2]....
        /*007c*/ 	.word	0x00000180


	//   ....[3]....
        /*0080*/ 	.word	0x00000390


	//   ....[4]....
        /*0084*/ 	.word	0x000003d0


	//   ....[5]....
        /*0088*/ 	.word	0x00000410


	//----- nvinfo : EIATTR_REG_RECONFIG
	.align		4
.L_31:
        /*008c*/ 	.byte	0x01, 0x54
	.zero		2


	//----- nvinfo : EIATTR_SYSCALL_OFFSETS
	.align		4
        /*0090*/ 	.byte	0x04, 0x46
        /*0092*/ 	.short	(.L_33 - .L_32)


	//   ....[0]....
.L_32:
        /*0094*/ 	.word	0x000016a0


	//----- nvinfo : EIATTR_MBARRIER_INSTR_OFFSETS
	.align		4
.L_33:
        /*0098*/ 	.byte	0x04, 0x39
        /*009a*/ 	.short	(.L_35 - .L_34)


	//   ....[0]....
.L_34:
        /*009c*/ 	.word	0x00000300
        /*00a0*/ 	.word	0x000000ff
        /*00a4*/ 	.word	0x00000000
        /*00a8*/ 	.short	0x0100
        /*00aa*/ 	.byte	0x09
	.zero		1


	//   ....[1]....
        /*00ac*/ 	.word	0x00000310
        /*00b0*/ 	.word	0x000000ff
        /*00b4*/ 	.word	0x00000020
        /*00b8*/ 	.short	0x0100
        /*00ba*/ 	.byte	0x09
	.zero		1


	//   ....[2]....
        /*00bc*/ 	.word	0x00000320
        /*00c0*/ 	.word	0x000000ff
        /*00c4*/ 	.word	0x00000008
        /*00c8*/ 	.short	0x0100
        /*00ca*/ 	.byte	0x09
	.zero		1


	//   ....[3]....
        /*00cc*/ 	.word	0x00000330
        /*00d0*/ 	.word	0x000000ff
        /*00d4*/ 	.word	0x00000028
        /*00d8*/ 	.short	0x0100
        /*00da*/ 	.byte	0x09
	.zero		1


	//   ....[4]....
        /*00dc*/ 	.word	0x00000340
        /*00e0*/ 	.word	0x000000ff
        /*00e4*/ 	.word	0x00000010
        /*00e8*/ 	.short	0x0100
        /*00ea*/ 	.byte	0x09
	.zero		1


	//   ....[5]....
        /*00ec*/ 	.word	0x00000350
        /*00f0*/ 	.word	0x000000ff
        /*00f4*/ 	.word	0x00000030
        /*00f8*/ 	.short	0x0100
        /*00fa*/ 	.byte	0x09
	.zero		1


	//   ....[6]....
        /*00fc*/ 	.word	0x00000360
        /*0100*/ 	.word	0x000000ff
        /*0104*/ 	.word	0x00000018
        /*0108*/ 	.short	0x0100
        /*010a*/ 	.byte	0x09
	.zero		1


	//   ....[7]....
        /*010c*/ 	.word	0x00000370
        /*0110*/ 	.word	0x000000ff
        /*0114*/ 	.word	0x00000038
        /*0118*/ 	.short	0x0100
        /*011a*/ 	.byte	0x09
	.zero		1


	//   ....[8]....
        /*011c*/ 	.word	0x000005f0
        /*0120*/ 	.word	0x000000ff
        /*0124*/ 	.word	0x00000070
        /*0128*/ 	.short	0x0100
        /*012a*/ 	.byte	0x09
	.zero		1


	//   ....[9]....
        /*012c*/ 	.word	0x00000600
        /*0130*/ 	.word	0x000000ff
        /*0134*/ 	.word	0x00000078
        /*0138*/ 	.short	0x0100
        /*013a*/ 	.byte	0x09
	.zero		1


	//   ....[10]....
        /*013c*/ 	.word	0x00000640
        /*0140*/ 	.word	0x000000ff
        /*0144*/ 	.word	0x00000050
        /*0148*/ 	.short	0x0100
        /*014a*/ 	.byte	0x0a
	.zero		1


	//   ....[11]....
        /*014c*/ 	.word	0x00000660
        /*0150*/ 	.word	0x000000ff
        /*0154*/ 	.word	0x00000058
        /*0158*/ 	.short	0x0100
        /*015a*/ 	.byte	0x0a
	.zero		1


	//   ....[12]....
        /*015c*/ 	.word	0x00000670
        /*0160*/ 	.word	0x000000ff
        /*0164*/ 	.word	0x00000060
        /*0168*/ 	.short	0x0100
        /*016a*/ 	.byte	0x0a
	.zero		1


	//   ....[13]....
        /*016c*/ 	.word	0x00000680
        /*0170*/ 	.word	0x000000ff
        /*0174*/ 	.word	0x00000068
        /*0178*/ 	.short	0x0100
        /*017a*/ 	.byte	0x0a
	.zero		1


	//   ....[14]....
        /*017c*/ 	.word	0x00001580
        /*0180*/ 	.word	0x0000006b
        /*0184*/ 	.word	0x00000000
        /*0188*/ 	.short	0x010a
        /*018a*/ 	.byte	0x2c
	.zero		1


	//   ....[15]....
        /*018c*/ 	.word	0x00001730
        /*0190*/ 	.word	0x00000003
        /*0194*/ 	.word	0x00000000
        /*0198*/ 	.short	0x010a
        /*019a*/ 	.byte	0x3f
	.zero		1


	//   ....[16]....
        /*019c*/ 	.word	0x00001790
        /*01a0*/ 	.word	0x00000003
        /*01a4*/ 	.word	0x00000000
        /*01a8*/ 	.short	0x010a
        /*01aa*/ 	.byte	0x3f
	.zero		1


	//   ....[17]....
        /*01ac*/ 	.word	0x000028b0
        /*01b0*/ 	.word	0x000000ff
        /*01b4*/ 	.word	0x00000000
        /*01b8*/ 	.short	0x010a
        /*01ba*/ 	.byte	0x08
	.zero		1


	//   ....[18]....
        /*01bc*/ 	.word	0x000028f0
        /*01c0*/ 	.word	0x000000ff
        /*01c4*/ 	.word	0x00000000
        /*01c8*/ 	.short	0x010a
        /*01ca*/ 	.byte	0x08
	.zero		1


	//   ....[19]....
        /*01cc*/ 	.word	0x00003920
        /*01d0*/ 	.word	0x000000ff
        /*01d4*/ 	.word	0x00000000
        /*01d8*/ 	.short	0x0101
        /*01da*/ 	.byte	0x08
	.zero		1


	//   ....[20]....
        /*01dc*/ 	.word	0x00003a10
        /*01e0*/ 	.word	0x0000006c
        /*01e4*/ 	.word	0x00000000
        /*01e8*/ 	.short	0x0101
        /*01ea*/ 	.byte	0x2d
	.zero		1


	//   ....[21]....
        /*01ec*/ 	.word	0x00003ad0
        /*01f0*/ 	.word	0x000000ff
        /*01f4*/ 	.word	0x00000000
        /*01f8*/ 	.short	0x0101
        /*01fa*/ 	.byte	0x04
	.zero		1


	//   ....[22]....
        /*01fc*/ 	.word	0x00003b80
        /*0200*/ 	.word	0x0000006b
        /*0204*/ 	.word	0x00000010
        /*0208*/ 	.short	0x010a
        /*020a*/ 	.byte	0x2c
	.zero		1


	//   ....[23]....
        /*020c*/ 	.word	0x00008c30
        /*0210*/ 	.word	0x0000006e
        /*0214*/ 	.word	0x00000000
        /*0218*/ 	.short	0x0101
        /*021a*/ 	.byte	0x2d
	.zero		1


	//   ....[24]....
        /*021c*/ 	.word	0x00009610
        /*0220*/ 	.word	0x00000007
        /*0224*/ 	.word	0x00000020
        /*0228*/ 	.short	0x010a
        /*022a*/ 	.byte	0x3f
	.zero		1


	//   ....[25]....
        /*022c*/ 	.word	0x00009a70
        /*0230*/ 	.word	0x00000003
        /*0234*/ 	.word	0x00000078
        /*0238*/ 	.short	0x0101
        /*023a*/ 	.byte	0x3f
	.zero		1


	//   ....[26]....
        /*023c*/ 	.word	0x0000a1e0
        /*0240*/ 	.word	0x00000007
        /*0244*/ 	.word	0x00000000
        /*0248*/ 	.short	0x010a
        /*024a*/ 	.byte	0x3f
	.zero		1


	//   ....[27]....
        /*024c*/ 	.word	0x0000a260
        /*0250*/ 	.word	0x00000009
        /*0254*/ 	.word	0x00000000
        /*0258*/ 	.short	0x010a
        /*025a*/ 	.byte	0x3f
	.zero		1


	//   ....[28]....
        /*025c*/ 	.word	0x0000a2f0
        /*0260*/ 	.word	0x00000006
        /*0264*/ 	.word	0x00000000
        /*0268*/ 	.short	0x010a
        /*026a*/ 	.byte	0x3f
	.zero		1


	//   ....[29]....
        /*026c*/ 	.word	0x0000a380
        /*0270*/ 	.word	0x00000003
        /*0274*/ 	.word	0x00000000
        /*0278*/ 	.short	0x010a
        /*027a*/ 	.byte	0x3f
	.zero		1


	//   ....[30]....
        /*027c*/ 	.word	0x0000a3e0
        /*0280*/ 	.word	0x0000006d
        /*0284*/ 	.word	0x00000000
        /*0288*/ 	.short	0x010a
        /*028a*/ 	.byte	0x3f
	.zero		1


	//   ....[31]....
        /*028c*/ 	.word	0x0000a430
        /*0290*/ 	.word	0x00000003
        /*0294*/ 	.word	0x00000000
        /*0298*/ 	.short	0x010a
        /*029a*/ 	.byte	0x3f
	.zero		1


	//   ....[32]....
        /*029c*/ 	.word	0x0000a490
        /*02a0*/ 	.word	0x00000004
        /*02a4*/ 	.word	0x00000000
        /*02a8*/ 	.short	0x010a
        /*02aa*/ 	.byte	0x3f
	.zero		1


	//   ....[33]....
        /*02ac*/ 	.word	0x0000a4e0
        /*02b0*/ 	.word	0x0000006d
        /*02b4*/ 	.word	0x00000010
        /*02b8*/ 	.short	0x010a
        /*02ba*/ 	.byte	0x3f
	.zero		1


	//   ....[34]....
        /*02bc*/ 	.word	0x0000a5b0
        /*02c0*/ 	.word	0x00000007
        /*02c4*/ 	.word	0x00000020
        /*02c8*/ 	.short	0x010a
        /*02ca*/ 	.byte	0x3f
	.zero		1


	//   ....[35]....
        /*02cc*/ 	.word	0x0000a680
        /*02d0*/ 	.word	0x00000007
        /*02d4*/ 	.word	0x00000000
        /*02d8*/ 	.short	0x010a
        /*02da*/ 	.byte	0x3f
	.zero		1


	//   ....[36]....
        /*02dc*/ 	.word	0x0000a6d0
        /*02e0*/ 	.word	0x00000009
        /*02e4*/ 	.word	0x00000000
        /*02e8*/ 	.short	0x010a
        /*02ea*/ 	.byte	0x3f
	.zero		1


	//   ....[37]....
        /*02ec*/ 	.word	0x0000a720
        /*02f0*/ 	.word	0x00000006
        /*02f4*/ 	.word	0x00000000
        /*02f8*/ 	.short	0x010a
        /*02fa*/ 	.byte	0x3f
	.zero		1


	//----- nvinfo : EIATTR_NUM_MBARRIERS
	.align		4
.L_35:
        /*02fc*/ 	.byte	0x03, 0x38
        /*02fe*/ 	.short	0x000e


	//----- nvinfo : EIATTR_EXIT_INSTR_OFFSETS
	.align		4
        /*0300*/ 	.byte	0x04, 0x1c
        /*0302*/ 	.short	(.L_37 - .L_36)


	//   ....[0]....
.L_36:
        /*0304*/ 	.word	0x00001240


	//   ....[1]....
        /*0308*/ 	.word	0x000012a0


	//   ....[2]....
        /*030c*/ 	.word	0x00009340


	//   ....[3]....
        /*0310*/ 	.word	0x00009370


	//   ....[4]....
        /*0314*/ 	.word	0x0000a3d0


	//----- nvinfo : EIATTR_MAX_THREADS
	.align		4
.L_37:
        /*0318*/ 	.byte	0x04, 0x05
        /*031a*/ 	.short	(.L_39 - .L_38)
.L_38:
        /*031c*/ 	.word	0x00000180
        /*0320*/ 	.word	0x00000001
        /*0324*/ 	.word	0x00000001


	//----- nvinfo : EIATTR_CRS_STACK_SIZE
	.align		4
.L_39:
        /*0328*/ 	.byte	0x04, 0x1e
        /*032a*/ 	.short	(.L_41 - .L_40)
.L_40:
        /*032c*/ 	.word	0x00000000


	//----- nvinfo : EIATTR_CBANK_PARAM_SIZE
	.align		4
.L_41:
        /*0330*/ 	.byte	0x03, 0x19
        /*0332*/ 	.short	0x0470


	//----- nvinfo : EIATTR_PARAM_CBANK
	.align		4
        /*0334*/ 	.byte	0x04, 0x0a
        /*0336*/ 	.short	(.L_43 - .L_42)
	.align		4
.L_42:
        /*0338*/ 	.word	index@(.nv.constant0._ZN7cutlass13device_kernelINS_4gemm6kernel13GemmUniversalIN4cute5tupleIJiiiiEEENS1_10collective13CollectiveMmaINS1_34MainloopSm90TmaGmmaWarpSpecializedILi4ENS5_IJNS4_1CILi1EEESB_SB_EEENS1_32KernelTmaWarpSpecializedPingpongEEENS5_IJNSA_ILi64EEENSA_ILi160EEENSA_ILi128EEEEEENS_6half_tENS5_IJlSB_lEEESJ_SK_NS4_8TiledMMAINS4_8MMA_AtomIJNS4_4SM904GMMA25MMA_64x32x16_F32F16F16_SSILNSO_5MajorE0ELSQ_0ELNSO_7ScaleInE1ELSR_1EEEEEENS4_6LayoutISC_NS5_IJNSA_ILi0EEESV_SV_EEEEENS5_IJNS4_10UnderscoreESY_SY_EEEEENS4_13SM90_TMA_LOADENS4_14ComposedLayoutINS4_7SwizzleILi3ELi4ELi3EEENS4_18smem_ptr_flag_bitsILi16EEENSU_INS5_IJNSA_ILi8EEESF_EEENS5_IJSF_SB_EEEEEEEvNS4_8identityES11_S1B_vS1C_EENS_8epilogue10collective6detail29Sm90TmaWarpSpecializedAdapterINS1F_15DefaultEpilogueISJ_SK_SK_NS1E_6thread17LinearCombinationISJ_Li1EffLNS1J_9ScaleType4KindE0ELNS_15FloatRoundStyleE2ESJ_EENS1_15EpilogueDefaultEEEEEvvEEEEvNT_6ParamsE)
        /*033c*/ 	.short	0x0210
        /*033e*/ 	.short	0x0470


	//----- nvinfo : EIATTR_SW_WAR
	.align		4
.L_43:
        /*0340*/ 	.byte	0x04, 0x36
        /*0342*/ 	.short	(.L_45 - .L_44)
.L_44:
        /*0344*/ 	.word	0x00000008
.L_45:


//--------------------- .nv.callgraph             --------------------------
	.section	.nv.callgraph,"",@"SHT_CUDA_CALLGRAPH"
	.align	4
	.sectionentsize	8
	.align		4
        /*0000*/ 	.word	0x00000000
	.align		4
        /*0004*/ 	.word	0xffffffff
	.align		4
        /*0008*/ 	.word	index@(_ZN7cutlass13device_kernelINS_4gemm6kernel13GemmUniversalIN4cute5tupleIJiiiiEEENS1_10collective13CollectiveMmaINS1_34MainloopSm90TmaGmmaWarpSpecializedILi4ENS5_IJNS4_1CILi1EEESB_SB_EEENS1_32KernelTmaWarpSpecializedPingpongEEENS5_IJNSA_ILi64EEENSA_ILi160EEENSA_ILi128EEEEEENS_6half_tENS5_IJlSB_lEEESJ_SK_NS4_8TiledMMAINS4_8MMA_AtomIJNS4_4SM904GMMA25MMA_64x32x16_F32F16F16_SSILNSO_5MajorE0ELSQ_0ELNSO_7ScaleInE1ELSR_1EEEEEENS4_6LayoutISC_NS5_IJNSA_ILi0EEESV_SV_EEEEENS5_IJNS4_10UnderscoreESY_SY_EEEEENS4_13SM90_TMA_LOADENS4_14ComposedLayoutINS4_7SwizzleILi3ELi4ELi3EEENS4_18smem_ptr_flag_bitsILi16EEENSU_INS5_IJNSA_ILi8EEESF_EEENS5_IJSF_SB_EEEEEEEvNS4_8identityES11_S1B_vS1C_EENS_8epilogue10collective6detail29Sm90TmaWarpSpecializedAdapterINS1F_15DefaultEpilogueISJ_SK_SK_NS1E_6thread17LinearCombinationISJ_Li1EffLNS1J_9ScaleType4KindE0ELNS_15FloatRoundStyleE2ESJ_EENS1_15EpilogueDefaultEEEEEvvEEEEvNT_6ParamsE)
	.align		4
        /*000c*/ 	.word	index@(__assertfail)
	.align		4
        /*0010*/ 	.word	0x00000000
	.align		4
        /*0014*/ 	.word	0xfffffffe
	.align		4
        /*0018*/ 	.word	0x00000000
	.align		4
        /*001c*/ 	.word	0xfffffffd
	.align		4
        /*0020*/ 	.word	0x00000000
	.align		4
        /*0024*/ 	.word	0xfffffffc


//--------------------- .nv.constant4             --------------------------
	.section	.nv.constant4,"a",@progbits
	.align	8
	.align		8
.nv.constant4:
        /*0000*/ 	.dword	__assertfail
	.align		8
        /*0008*/ 	.dword	__unnamed_1
	.align		8
        /*0010*/ 	.dword	_ZN39_INTERNAL_d19062d0_4_k_cu_ef36c205_53594cuda3std3__45__cpo5beginE
	.align		8
        /*0018*/ 	.dword	_ZN39_INTERNAL_d19062d0_4_k_cu_ef36c205_53594cuda3std3__45__cpo3endE
	.align		8
        /*0020*/ 	.dword	_ZN39_INTERNAL_d19062d0_4_k_cu_ef36c205_53594cuda3std3__45__cpo6cbeginE
	.align		8
        /*0028*/ 	.dword	_ZN39_INTERNAL_d19062d0_4_k_cu_ef36c205_53594cuda3std3__45__cpo4cendE
	.align		8
        /*0030*/ 	.dword	_ZN39_INTERNAL_d19062d0_4_k_cu_ef36c205_53594cuda3std3__441_GLOBAL__N__d19062d0_4_k_cu_ef36c205_53596ignoreE
	.align		8
        /*0038*/ 	.dword	_ZN39_INTERNAL_d19062d0_4_k_cu_ef36c205_53594cuda3std3__419piecewise_constructE
	.align		8
        /*0040*/ 	.dword	_ZN39_INTERNAL_d19062d0_4_k_cu_ef36c205_53594cuda3std3__48in_placeE
	.align		8
        /*0048*/ 	.dword	_ZN39_INTERNAL_d19062d0_4_k_cu_ef36c205_53594cuda3std6ranges3__45__cpo4swapE
	.align		8
        /*0050*/ 	.dword	_ZN39_INTERNAL_d19062d0_4_k_cu_ef36c205_53594cuda3std6ranges3__45__cpo9iter_moveE
	.align		8
        /*0058*/ 	.dword	_ZN39_INTERNAL_d19062d0_4_k_cu_ef36c205_53594cute7productE
	.align		8
        /*0060*/ 	.dword	_ZN39_INTERNAL_d19062d0_4_k_cu_ef36c205_53594cute1_E
	.align		8
        /*0068*/ 	.dword	$str$22
	.align		8
        /*0070*/ 	.dword	$str$23


//--------------------- .text._ZN7cutlass13device_kernelINS_4gemm6kernel13GemmUniversalIN4cute5tupleIJiiiiEEENS1_10collective13CollectiveMmaINS1_34MainloopSm90TmaGmmaWarpSpecializedILi4ENS5_IJNS4_1CILi1EEESB_SB_EEENS1_32KernelTmaWarpSpecializedPingpongEEENS5_IJNSA_ILi64EEENSA_ILi160EEENSA_ILi128EEEEEENS_6half_tENS5_IJlSB_lEEESJ_SK_NS4_8TiledMMAINS4_8MMA_AtomIJNS4_4SM904GMMA25MMA_64x32x16_F32F16F16_SSILNSO_5MajorE0ELSQ_0ELNSO_7ScaleInE1ELSR_1EEEEEENS4_6LayoutISC_NS5_IJNSA_ILi0EEESV_SV_EEEEENS5_IJNS4_10UnderscoreESY_SY_EEEEENS4_13SM90_TMA_LOADENS4_14ComposedLayoutINS4_7SwizzleILi3ELi4ELi3EEENS4_18smem_ptr_flag_bitsILi16EEENSU_INS5_IJNSA_ILi8EEESF_EEENS5_IJSF_SB_EEEEEEEvNS4_8identityES11_S1B_vS1C_EENS_8epilogue10collective6detail29Sm90TmaWarpSpecializedAdapterINS1F_15DefaultEpilogueISJ_SK_SK_NS1E_6thread17LinearCombinationISJ_Li1EffLNS1J_9ScaleType4KindE0ELNS_15FloatRoundStyleE2ESJ_EENS1_15EpilogueDefaultEEEEEvvEEEEvNT_6ParamsE --------------------------
	.section	.text._ZN7cutlass13device_kernelINS_4gemm6kernel13GemmUniversalIN4cute5tupleIJiiiiEEENS1_10collective13CollectiveMmaINS1_34MainloopSm90TmaGmmaWarpSpecializedILi4ENS5_IJNS4_1CILi1EEESB_SB_EEENS1_32KernelTmaWarpSpecializedPingpongEEENS5_IJNSA_ILi64EEENSA_ILi160EEENSA_ILi128EEEEEENS_6half_tENS5_IJlSB_lEEESJ_SK_NS4_8TiledMMAINS4_8MMA_AtomIJNS4_4SM904GMMA25MMA_64x32x16_F32F16F16_SSILNSO_5MajorE0ELSQ_0ELNSO_7ScaleInE1ELSR_1EEEEEENS4_6LayoutISC_NS5_IJNSA_ILi0EEESV_SV_EEEEENS5_IJNS4_10UnderscoreESY_SY_EEEEENS4_13SM90_TMA_LOADENS4_14ComposedLayoutINS4_7SwizzleILi3ELi4ELi3EEENS4_18smem_ptr_flag_bitsILi16EEENSU_INS5_IJNSA_ILi8EEESF_EEENS5_IJSF_SB_EEEEEEEvNS4_8identityES11_S1B_vS1C_EENS_8epilogue10collective6detail29Sm90TmaWarpSpecializedAdapterINS1F_15DefaultEpilogueISJ_SK_SK_NS1E_6thread17LinearCombinationISJ_Li1EffLNS1J_9ScaleType4KindE0ELNS_15FloatRoundStyleE2ESJ_EENS1_15EpilogueDefaultEEEEEvvEEEEvNT_6ParamsE,"ax",@progbits
	.align	128
.text._ZN7cutlass13device_kernelINS_4gemm6kernel13GemmUniversalIN4cute5tupleIJiiiiEEENS1_10collective13CollectiveMmaINS1_34MainloopSm90TmaGmmaWarpSpecializedILi4ENS5_IJNS4_1CILi1EEESB_SB_EEENS1_32KernelTmaWarpSpecializedPingpongEEENS5_IJNSA_ILi64EEENSA_ILi160EEENSA_ILi128EEEEEENS_6half_tENS5_IJlSB_lEEESJ_SK_NS4_8TiledMMAINS4_8MMA_AtomIJNS4_4SM904GMMA25MMA_64x32x16_F32F16F16_SSILNSO_5MajorE0ELSQ_0ELNSO_7ScaleInE1ELSR_1EEEEEENS4_6LayoutISC_NS5_IJNSA_ILi0EEESV_SV_EEEEENS5_IJNS4_10UnderscoreESY_SY_EEEEENS4_13SM90_TMA_LOADENS4_14ComposedLayoutINS4_7SwizzleILi3ELi4ELi3EEENS4_18smem_ptr_flag_bitsILi16EEENSU_INS5_IJNSA_ILi8EEESF_EEENS5_IJSF_SB_EEEEEEEvNS4_8identityES11_S1B_vS1C_EENS_8epilogue10collective6detail29Sm90TmaWarpSpecializedAdapterINS1F_15DefaultEpilogueISJ_SK_SK_NS1E_6thread17LinearCombinationISJ_Li1EffLNS1J_9ScaleType4KindE0ELNS_15FloatRoundStyleE2ESJ_EENS1_15EpilogueDefaultEEEEEvvEEEEvNT_6ParamsE:
        .type           _ZN7cutlass13device_kernelINS_4gemm6kernel13GemmUniversalIN4cute5tupleIJiiiiEEENS1_10collective13CollectiveMmaINS1_34MainloopSm90TmaGmmaWarpSpecializedILi4ENS5_IJNS4_1CILi1EEESB_SB_EEENS1_32KernelTmaWarpSpecializedPingpongEEENS5_IJNSA_ILi64EEENSA_ILi160EEENSA_ILi128EEEEEENS_6half_tENS5_IJlSB_lEEESJ_SK_NS4_8TiledMMAINS4_8MMA_AtomIJNS4_4SM904GMMA25MMA_64x32x16_F32F16F16_SSILNSO_5MajorE0ELSQ_0ELNSO_7ScaleInE1ELSR_1EEEEEENS4_6LayoutISC_NS5_IJNSA_ILi0EEESV_SV_EEEEENS5_IJNS4_10UnderscoreESY_SY_EEEEENS4_13SM90_TMA_LOADENS4_14ComposedLayoutINS4_7SwizzleILi3ELi4ELi3EEENS4_18smem_ptr_flag_bitsILi16EEENSU_INS5_IJNSA_ILi8EEESF_EEENS5_IJSF_SB_EEEEEEEvNS4_8identityES11_S1B_vS1C_EENS_8epilogue10collective6detail29Sm90TmaWarpSpecializedAdapterINS1F_15DefaultEpilogueISJ_SK_SK_NS1E_6thread17LinearCombinationISJ_Li1EffLNS1J_9ScaleType4KindE0ELNS_15FloatRoundStyleE2ESJ_EENS1_15EpilogueDefaultEEEEEvvEEEEvNT_6ParamsE,@function
        .size           _ZN7cutlass13device_kernelINS_4gemm6kernel13GemmUniversalIN4cute5tupleIJiiiiEEENS1_10collective13CollectiveMmaINS1_34MainloopSm90TmaGmmaWarpSpecializedILi4ENS5_IJNS4_1CILi1EEESB_SB_EEENS1_32KernelTmaWarpSpecializedPingpongEEENS5_IJNSA_ILi64EEENSA_ILi160EEENSA_ILi128EEEEEENS_6half_tENS5_IJlSB_lEEESJ_SK_NS4_8TiledMMAINS4_8MMA_AtomIJNS4_4SM904GMMA25MMA_64x32x16_F32F16F16_SSILNSO_5MajorE0ELSQ_0ELNSO_7ScaleInE1ELSR_1EEEEEENS4_6LayoutISC_NS5_IJNSA_ILi0EEESV_SV_EEEEENS5_IJNS4_10UnderscoreESY_SY_EEEEENS4_13SM90_TMA_LOADENS4_14ComposedLayoutINS4_7SwizzleILi3ELi4ELi3EEENS4_18smem_ptr_flag_bitsILi16EEENSU_INS5_IJNSA_ILi8EEESF_EEENS5_IJSF_SB_EEEEEEEvNS4_8identityES11_S1B_vS1C_EENS_8epilogue10collective6detail29Sm90TmaWarpSpecializedAdapterINS1F_15DefaultEpilogueISJ_SK_SK_NS1E_6thread17LinearCombinationISJ_Li1EffLNS1J_9ScaleType4KindE0ELNS_15FloatRoundStyleE2ESJ_EENS1_15EpilogueDefaultEEEEEvvEEEEvNT_6ParamsE,(.L_x_228 - _ZN7cutlass13device_kernelINS_4gemm6kernel13GemmUniversalIN4cute5tupleIJiiiiEEENS1_10collective13CollectiveMmaINS1_34MainloopSm90TmaGmmaWarpSpecializedILi4ENS5_IJNS4_1CILi1EEESB_SB_EEENS1_32KernelTmaWarpSpecializedPingpongEEENS5_IJNSA_ILi64EEENSA_ILi160EEENSA_ILi128EEEEEENS_6half_tENS5_IJlSB_lEEESJ_SK_NS4_8TiledMMAINS4_8MMA_AtomIJNS4_4SM904GMMA25MMA_64x32x16_F32F16F16_SSILNSO_5MajorE0ELSQ_0ELNSO_7ScaleInE1ELSR_1EEEEEENS4_6LayoutISC_NS5_IJNSA_ILi0EEESV_SV_EEEEENS5_IJNS4_10UnderscoreESY_SY_EEEEENS4_13SM90_TMA_LOADENS4_14ComposedLayoutINS4_7SwizzleILi3ELi4ELi3EEENS4_18smem_ptr_flag_bitsILi16EEENSU_INS5_IJNSA_ILi8EEESF_EEENS5_IJSF_SB_EEEEEEEvNS4_8identityES11_S1B_vS1C_EENS_8epilogue10collective6detail29Sm90TmaWarpSpecializedAdapterINS1F_15DefaultEpilogueISJ_SK_SK_NS1E_6thread17LinearCombinationISJ_Li1EffLNS1J_9ScaleType4KindE0ELNS_15FloatRoundStyleE2ESJ_EENS1_15EpilogueDefaultEEEEEvvEEEEvNT_6ParamsE)
        .other          _ZN7cutlass13device_kernelINS_4gemm6kernel13GemmUniversalIN4cute5tupleIJiiiiEEENS1_10collective13CollectiveMmaINS1_34MainloopSm90TmaGmmaWarpSpecializedILi4ENS5_IJNS4_1CILi1EEESB_SB_EEENS1_32KernelTmaWarpSpecializedPingpongEEENS5_IJNSA_ILi64EEENSA_ILi160EEENSA_ILi128EEEEEENS_6half_tENS5_IJlSB_lEEESJ_SK_NS4_8TiledMMAINS4_8MMA_AtomIJNS4_4SM904GMMA25MMA_64x32x16_F32F16F16_SSILNSO_5MajorE0ELSQ_0ELNSO_7ScaleInE1ELSR_1EEEEEENS4_6LayoutISC_NS5_IJNSA_ILi0EEESV_SV_EEEEENS5_IJNS4_10UnderscoreESY_SY_EEEEENS4_13SM90_TMA_LOADENS4_14ComposedLayoutINS4_7SwizzleILi3ELi4ELi3EEENS4_18smem_ptr_flag_bitsILi16EEENSU_INS5_IJNSA_ILi8EEESF_EEENS5_IJSF_SB_EEEEEEEvNS4_8identityES11_S1B_vS1C_EENS_8epilogue10collective6detail29Sm90TmaWarpSpecializedAdapterINS1F_15DefaultEpilogueISJ_SK_SK_NS1E_6thread17LinearCombinationISJ_Li1EffLNS1J_9ScaleType4KindE0ELNS_15FloatRoundStyleE2ESJ_EENS1_15EpilogueDefaultEEEEEvvEEEEvNT_6ParamsE,@"STO_CUDA_ENTRY STV_DEFAULT"
_ZN7cutlass13device_kernelINS_4gemm6kernel13GemmUniversalIN4cute5tupleIJiiiiEEENS1_10collective13CollectiveMmaINS1_34MainloopSm90TmaGmmaWarpSpecializedILi4ENS5_IJNS4_1CILi1EEESB_SB_EEENS1_32KernelTmaWarpSpecializedPingpongEEENS5_IJNSA_ILi64EEENSA_ILi160EEENSA_ILi128EEEEEENS_6half_tENS5_IJlSB_lEEESJ_SK_NS4_8TiledMMAINS4_8MMA_AtomIJNS4_4SM904GMMA25MMA_64x32x16_F32F16F16_SSILNSO_5MajorE0ELSQ_0ELNSO_7ScaleInE1ELSR_1EEEEEENS4_6LayoutISC_NS5_IJNSA_ILi0EEESV_SV_EEEEENS5_IJNS4_10UnderscoreESY_SY_EEEEENS4_13SM90_TMA_LOADENS4_14ComposedLayoutINS4_7SwizzleILi3ELi4ELi3EEENS4_18smem_ptr_flag_bitsILi16EEENSU_INS5_IJNSA_ILi8EEESF_EEENS5_IJSF_SB_EEEEEEEvNS4_8identityES11_S1B_vS1C_EENS_8epilogue10collective6detail29Sm90TmaWarpSpecializedAdapterINS1F_15DefaultEpilogueISJ_SK_SK_NS1E_6thread17LinearCombinationISJ_Li1EffLNS1J_9ScaleType4KindE0ELNS_15FloatRoundStyleE2ESJ_EENS1_15EpilogueDefaultEEEEEvvEEEEvNT_6ParamsE:
[----:B------:R-:W0:Y:S01]  /*0000*/  LDC R1, c[0x0][0x28] ;  /* 0x00000a00ff017b82 */ /* 0x000e220000000800 */
[----:B------:R-:W1:Y:S01]  /*0010*/  S2R R4, SR_TID.X ;  /* 0x0000000000047919 */ /* 0x000e620000002100 */
[----:B------:R-:W-:Y:S01]  /*0020*/  ELECT P0, URZ, PT ;  /* 0x00000000003f782f */ /* 0x000fe20003800000 */
[----:B------:R-:W-:Y:S01]  /*0030*/  BSSY B0, `(.L_x_0) ;  /* 0x0000014000007945 */ /* 0x000fe20003800000 */
[----:B-1----:R-:W-:-:S05]  /*0040*/  SHF.R.U32.HI R0, RZ, 0x5, R4 ;  /* 0x00000005ff007819 */ /* 0x002fca0000011604 */
[----:B------:R-:W1:Y:S02]  /*0050*/  SHFL.IDX PT, R2, R0, RZ, 0x1f ;  /* 0x00001fff00027589 */ /* 0x000e6400000e0000 */
[----:B-1----:R-:W-:Y:S02]  /*0060*/  R2UR UR8, R2 ;  /* 0x00000000020872ca */ /* 0x002fe400000e0000 */
[----:B------:R-:W-:-:S05]  /*0070*/  SHF.R.U32.HI R2, RZ, 0x7, R4 ;  /* 0x00000007ff027819 */ /* 0x000fca0000011604 */
[----:B------:R1:W2:Y:S06]  /*0080*/  SHFL.IDX PT, R3, R2, RZ, 0x1f ;  /* 0x00001fff02037589 */ /* 0x0002ac00000e0000 */
[----:B------:R-:W-:Y:S02]  /*0090*/  USHF.R.S32.HI UR4, URZ, 0x1f, UR8 ;  /* 0x0000001f3f047899 */ /* 0x000fe40008011408 */
[----:B------:R-:W-:Y:S02]  /*00a0*/  ISETP.NE.OR P0, PT, RZ, UR8, !P0 ;  /* 0x00000008ff007c0c */ /* 0x000fe4000c705670 */
[----:B------:R-:W-:-:S04]  /*00b0*/  ULEA.HI UR4, UR4, UR8, URZ, 0x2 ;  /* 0x0000000804047291 */ /* 0x000fc8000f8f103f */
[----:B------:R-:W-:-:S04]  /*00c0*/  ULOP3.LUT UR4, UR4, 0xfffffffc, URZ, 0xc0, !UPT ;  /* 0xfffffffc04047892 */ /* 0x000fc8000f8ec03f */
[----:B------:R-:W-:-:S03]  /*00d0*/  UIADD3 UR8, UR8, -UR4, URZ ;  /* 0x8000000408087290 */ /* 0x000fc6000fffe03f */
[----:B01----:R-:W-:Y:S09]  /*00e0*/  @P0 BRA `(.L_x_1) ;  /* 0x0000000000200947 */ /* 0x003ff20003800000 */
[----:B------:R-:W-:Y:S02]  /*00f0*/  ULDC.64 UR4, c[0x0][0x198] ;  /* 0x0000660000047ab9 */ /* 0x000fe40000000a00 */
[----:B------:R-:W-:Y:S02]  /*0100*/  UIADD3 UR6, UP0, UR4, 0xf0, URZ ;  /* 0x000000f004067890 */ /* 0x000fe4000ff1e03f */
[----:B------:R-:W-:Y:S02]  /*0110*/  UIADD3 UR4, UP1, UR4, 0x1f0, URZ ;  /* 0x000001f004047890 */ /* 0x000fe4000ff3e03f */
[----:B------:R-:W-:Y:S02]  /*0120*/  UIADD3.X UR7, URZ, UR5, URZ, UP0, !UPT ;  /* 0x000000053f077290 */ /* 0x000fe400087fe43f */
[----:B------:R-:W-:-:S07]  /*0130*/  UIADD3.X UR5, URZ, UR5, URZ, UP1, !UPT ;  /* 0x000000053f057290 */ /* 0x000fce0008ffe43f */
[----:B------:R0:W-:Y:S02]  /*0140*/  UTMACCTL.PF [UR6] ;  /* 0x00000000060079b9 */ /* 0x0001e40008040000 */
[----:B------:R0:W-:Y:S02]  /*0150*/  UTMACCTL.PF [UR4] ;  /* 0x00000000040079b9 */ /* 0x0001e40008040000 */
[----:B0-----:R-:W-:Y:S01]  /*0160*/  NOP ;  /* 0x0000000000007918 */ /* 0x001fe20000000000 */
.L_x_1:
[----:B------:R-:W-:Y:S05]  /*0170*/  BSYNC B0 ;  /* 0x0000000000007941 */ /* 0x000fea0003800000 */
.L_x_0:
[----:B------:R-:W0:Y:S01]  /*0180*/  SHFL.IDX PT, R5, R0, RZ, 0x1f ;  /* 0x00001fff00057589 */ /* 0x000e2200000e0000 */
[----:B--2---:R-:W-:Y:S01]  /*0190*/  R2UR UR15, R3 ;  /* 0x00000000030f72ca */ /* 0x004fe200000e0000 */
[----:B------:R-:W-:-:S04]  /*01a0*/  UISETP.NE.AND UP0, UPT, UR8, 0x3, UPT ;  /* 0x000000030800788c */ /* 0x000fc8000bf05270 */
[----:B------:R-:W-:-:S08]  /*01b0*/  UISETP.EQ.OR UP0, UPT, UR8, URZ, !UP0 ;  /* 0x0000003f0800728c */ /* 0x000fd0000c702670 */
[----:B------:R-:W-:Y:S02]  /*01c0*/  UIADD3 UR18, UR15, -0x1, URZ ;  /* 0xffffffff0f127890 */ /* 0x000fe4000fffe03f */
[----:B------:R-:W-:Y:S02]  /*01d0*/  UISETP.EQ.AND UP0, UPT, UR15, URZ, UP0 ;  /* 0x0000003f0f00728c */ /* 0x000fe40008702270 */
[----:B------:R-:W-:Y:S02]  /*01e0*/  UISETP.GE.U32.AND UP1, UPT, UR18, 0x2, UPT ;  /* 0x000000021200788c */ /* 0x000fe4000bf26070 */
[----:B------:R-:W-:Y:S01]  /*01f0*/  USEL UR40, URZ, 0x1, !UP0 ;  /* 0x000000013f287887 */ /* 0x000fe2000c000000 */
[----:B0-----:R-:W-:-:S03]  /*0200*/  ISETP.NE.AND P0, PT, R5, RZ, PT ;  /* 0x000000ff0500720c */ /* 0x001fc60003f05270 */
[----:B------:R-:W-:-:S10]  /*0210*/  USEL UR40, UR40, 0x2, UP1 ;  /* 0x0000000228287887 */ /* 0x000fd40008800000 */
[----:B------:R-:W-:Y:S05]  /*0220*/  @P0 BRA `(.L_x_2) ;  /* 0x0000000000580947 */ /* 0x000fea0003800000 */
[----:B------:R-:W0:Y:S01]  /*0230*/  S2UR UR9, SR_CgaCtaId ;  /* 0x00000000000979c3 */ /* 0x000e220000008800 */
[----:B------:R-:W-:Y:S01]  /*0240*/  UMOV UR4, 0x400 ;  /* 0x0000040000047882 */ /* 0x000fe20000000000 */
[----:B------:R-:W-:Y:S01]  /*0250*/  UMOV UR5, 0x1 ;  /* 0x0000000100057882 */ /* 0x000fe20000000000 */
[----:B------:R-:W-:Y:S01]  /*0260*/  UMOV UR6, 0x80 ;  /* 0x0000008000067882 */ /* 0x000fe20000000000 */
[----:B------:R-:W-:Y:S01]  /*0270*/  ELECT P0, URZ, PT ;  /* 0x00000000003f782f */ /* 0x000fe20003800000 */
[----:B------:R-:W-:-:S04]  /*0280*/  UIADD3 UR6, -UR6, 0x100000, URZ ;  /* 0x0010000006067890 */ /* 0x000fc8000fffe13f */
[----:B------:R-:W-:Y:S02]  /*0290*/  USHF.L.U32 UR7, UR6, 0xb, URZ ;  /* 0x0000000b06077899 */ /* 0x000fe4000800063f */
[----:B------:R-:W-:Y:S02]  /*02a0*/  USHF.L.U32 UR6, UR6, 0x1, URZ ;  /* 0x0000000106067899 */ /* 0x000fe4000800063f */
[----:B0-----:R-:W-:Y:S02]  /*02b0*/  ULEA UR9, UR9, UR4, 0x18 ;  /* 0x0000000409097291 */ /* 0x001fe4000f8ec03f */
[----:B------:R-:W-:-:S04]  /*02c0*/  UIADD3 UR4, -UR5, 0x100000, URZ ;  /* 0x0010000005047890 */ /* 0x000fc8000fffe13f */
[----:B------:R-:W-:Y:S02]  /*02d0*/  USHF.L.U32 UR5, UR4, 0xb, URZ ;  /* 0x0000000b04057899 */ /* 0x000fe4000800063f */
[----:B------:R-:W-:Y:S01]  /*02e0*/  USHF.L.U32 UR4, UR4, 0x1, URZ ;  /* 0x0000000104047899 */ /* 0x000fe2000800063f */
[----:B------:R-:W0:Y:S11]  /*02f0*/  FENCE.VIEW.ASYNC.S ;  /* 0x00000000000073c6 */ /* 0x000e360000000000 */
[----:B0-----:R0:W1:Y:S01]  /*0300*/  SYNCS.EXCH.64 URZ, [UR9], UR4 ;  /* 0x00000004093f75b2 */ /* 0x0010620008000100 */
[----:B------:R0:W2:Y:S01]  /*0310*/  SYNCS.EXCH.64 URZ, [UR9+0x20], UR6 ;  /* 0x00002006093f75b2 */ /* 0x0000a20008000100 */
[----:B------:R0:W3:Y:S01]  /*0320*/  SYNCS.EXCH.64 URZ, [UR9+0x8], UR4 ;  /* 0x00000804093f75b2 */ /* 0x0000e20008000100 */
[----:B------:R0:W4:Y:S01]  /*0330*/  SYNCS.EXCH.64 URZ, [UR9+0x28], UR6 ;  /* 0x00002806093f75b2 */ /* 0x0001220008000100 */
[----:B------:R0:W0:Y:S01]  /*0340*/  SYNCS.EXCH.64 URZ, [UR9+0x10], UR4 ;  /* 0x00001004093f75b2 */ /* 0x0000220008000100 */
[----:B------:R0:W0:Y:S01]  /*0350*/  SYNCS.EXCH.64 URZ, [UR9+0x30], UR6 ;  /* 0x00003006093f75b2 */ /* 0x0000220008000100 */
[----:B------:R0:W0:Y:S01]  /*0360*/  SYNCS.EXCH.64 URZ, [UR9+0x18], UR4 ;  /* 0x00001804093f75b2 */ /* 0x0000220008000100 */
[----:B------:R0:W0:Y:S01]  /*0370*/  SYNCS.EXCH.64 URZ, [UR9+0x38], UR6 ;  /* 0x00003806093f75b2 */ /* 0x0000220008000100 */
[----:B------:R-:W-:Y:S01]  /*0380*/  NOP ;  /* 0x0000000000007918 */ /* 0x000fe20000000000 */
.L_x_2:
[----:B------:R-:W5:Y:S01]  /*0390*/  SHFL.IDX PT, R5, R0, RZ, 0x1f ;  /* 0x00001fff00057589 */ /* 0x000f6200000e0000 */
[----:B------:R-:W-:Y:S01]  /*03a0*/  ELECT P0, URZ, PT ;  /* 0x00000000003f782f */ /* 0x000fe20003800000 */
[----:B------:R-:W-:Y:S01]  /*03b0*/  NOP ;  /* 0x0000000000007918 */ /* 0x000fe20000000000 */
[----:B------:R-:W-:Y:S01]  /*03c0*/  ELECT P1, URZ, PT ;  /* 0x00000000003f782f */ /* 0x000fe20003820000 */
[----:B------:R-:W1:Y:S01]  /*03d0*/  SHFL.IDX PT, R3, R0, RZ, 0x1f ;  /* 0x00001fff00037589 */ /* 0x000e6200000e0000 */
[----:B0-----:R-:W-:Y:S01]  /*03e0*/  UMOV UR4, 0x20 ;  /* 0x0000002000047882 */ /* 0x001fe20000000000 */
[----:B------:R-:W-:Y:S01]  /*03f0*/  UMOV UR12, 0x80 ;  /* 0x00000080000c7882 */ /* 0x000fe20000000000 */
[----:B------:R-:W-:Y:S01]  /*0400*/  NOP ;  /* 0x0000000000007918 */ /* 0x000fe20000000000 */
[----:B------:R0:W0:Y:S01]  /*0410*/  SHFL.IDX PT, R0, R2, RZ, 0x1f ;  /* 0x00001fff02007589 */ /* 0x00002200000e0000 */
[----:B------:R-:W-:Y:S01]  /*0420*/  ULDC.64 UR50, c[0x0][0x208] ;  /* 0x0000820000327ab9 */ /* 0x000fe20000000a00 */
[----:B-----5:R-:W-:-:S02]  /*0430*/  ISETP.NE.OR P0, PT, R5, RZ, !P0 ;  /* 0x000000ff0500720c */ /* 0x020fc40004705670 */
[----:B-1----:R-:W-:Y:S02]  /*0440*/  ISETP.NE.OR P1, PT, R3, RZ, !P1 ;  /* 0x000000ff0300720c */ /* 0x002fe40004f25670 */
[----:B------:R-:W-:-:S04]  /*0450*/  SHF.R.S32.HI R3, RZ, 0x1f, R4 ;  /* 0x0000001fff037819 */ /* 0x000fc80000011404 */
[----:B------:R-:W-:-:S05]  /*0460*/  LEA.HI R3, R3, R4, RZ, 0x7 ;  /* 0x0000000403037211 */ /* 0x000fca00078f38ff */
[----:B------:R-:W-:Y:S01]  /*0470*/  VOTEU.ALL UP0, P0 ;  /* 0x00000000003f7886 */ /* 0x000fe20000000000 */
[----:B------:R-:W-:Y:S01]  /*0480*/  LOP3.LUT R3, R3, 0xffffff80, RZ, 0xc0, !PT ;  /* 0xffffff8003037812 */ /* 0x000fe200078ec0ff */
[----:B------:R-:W-:-:S03]  /*0490*/  VOTEU.ALL UP1, P1 ;  /* 0x00000000003f7886 */ /* 0x000fc60000820000 */
[----:B------:R-:W1:Y:S01]  /*04a0*/  @!UP0 S2UR UR7, SR_CgaCtaId ;  /* 0x00000000000789c3 */ /* 0x000e620000008800 */
[----:B------:R-:W-:Y:S01]  /*04b0*/  @!UP0 UMOV UR6, 0x400 ;  /* 0x0000040000068882 */ /* 0x000fe20000000000 */
[----:B------:R-:W-:-:S04]  /*04c0*/  @!UP0 UIADD3 UR4, -UR4, 0x100000, URZ ;  /* 0x0010000004048890 */ /* 0x000fc8000fffe13f */
[----:B------:R-:W-:Y:S02]  /*04d0*/  @!UP0 USHF.L.U32 UR5, UR4, 0xb, URZ ;  /* 0x0000000b04058899 */ /* 0x000fe4000800063f */
[----:B------:R-:W-:Y:S01]  /*04e0*/  @!UP0 USHF.L.U32 UR4, UR4, 0x1, URZ ;  /* 0x0000000104048899 */ /* 0x000fe2000800063f */
[----:B------:R-:W-:Y:S01]  /*04f0*/  IMAD.IADD R3, R4, 0x1, -R3 ;  /* 0x0000000104037824 */ /* 0x000fe200078e0a03 */
[----:B------:R-:W-:Y:S01]  /*0500*/  @!UP1 UMOV UR10, 0x400 ;  /* 0x00000400000a9882 */ /* 0x000fe20000000000 */
[----:B------:R-:W-:Y:S01]  /*0510*/  VOTEU.ALL UP2, P1 ;  /* 0x00000000003f7886 */ /* 0x000fe20000840000 */
[----:B------:R-:W-:Y:S01]  /*0520*/  VOTEU.ALL UP3, P1 ;  /* 0x00000000003f7886 */ /* 0x000fe20000860000 */
[----:B------:R-:W-:Y:S01]  /*0530*/  VOTEU.ALL UP4, P1 ;  /* 0x00000000003f7886 */ /* 0x000fe20000880000 */
[----:B------:R-:W5:Y:S01]  /*0540*/  @!UP1 S2UR UR11, SR_CgaCtaId ;  /* 0x00000000000b99c3 */ /* 0x000f620000008800 */
[----:B------:R-:W-:Y:S01]  /*0550*/  VOTEU.ALL UP5, P1 ;  /* 0x00000000003f7886 */ /* 0x000fe200008a0000 */
[----:B------:R-:W-:Y:S01]  /*0560*/  ISETP.NE.AND P1, PT, RZ, UR15, PT ;  /* 0x0000000fff007c0c */ /* 0x000fe2000bf25270 */
[----:B-1----:R-:W-:-:S02]  /*0570*/  @!UP0 ULEA UR9, UR7, UR6, 0x18 ;  /* 0x0000000607098291 */ /* 0x002fc4000f8ec03f */
[----:B------:R-:W-:-:S04]  /*0580*/  @!UP1 UIADD3 UR6, -UR12, 0x100000, URZ ;  /* 0x001000000c069890 */ /* 0x000fc8000fffe13f */
[----:B------:R-:W-:Y:S02]  /*0590*/  @!UP1 USHF.L.U32 UR7, UR6, 0xb, URZ ;  /* 0x0000000b06079899 */ /* 0x000fe4000800063f */
[----:B------:R-:W-:Y:S01]  /*05a0*/  @!UP1 USHF.L.U32 UR6, UR6, 0x1, URZ ;  /* 0x0000000106069899 */ /* 0x000fe2000800063f */
[----:B------:R-:W-:Y:S01]  /*05b0*/  VOTEU.ALL UP0, P0 ;  /* 0x00000000003f7886 */ /* 0x000fe20000000000 */
[----:B-----5:R-:W-:Y:S01]  /*05c0*/  @!UP1 ULEA UR10, UR11, UR10, 0x18 ;  /* 0x0000000a0b0a9291 */ /* 0x020fe2000f8ec03f */
[----:B------:R-:W-:Y:S01]  /*05d0*/  VOTEU.ALL UP1, P0 ;  /* 0x00000000003f7886 */ /* 0x000fe20000020000 */
[----:B------:R-:W1:Y:S02]  /*05e0*/  FENCE.VIEW.ASYNC.S ;  /* 0x00000000000073c6 */ /* 0x000e640000000000 */
[----:B-1----:R-:W2:Y:S02]  /*05f0*/  @!UP0 SYNCS.EXCH.64 URZ, [UR9+0x70], UR4 ;  /* 0x00007004093f85b2 */ /* 0x002ea40008000100 */
[----:B------:R1:W2:Y:S01]  /*0600*/  @!UP1 SYNCS.EXCH.64 URZ, [UR9+0x78], UR4 ;  /* 0x00007804093f95b2 */ /* 0x0002a20008000100 */
[----:B------:R-:W-:Y:S01]  /*0610*/  NOP ;  /* 0x0000000000007918 */ /* 0x000fe20000000000 */
[----:B-1----:R-:W-:-:S02]  /*0620*/  ULDC.64 UR4, c[0x0][0x598] ;  /* 0x0001660000047ab9 */ /* 0x002fc40000000a00 */
[----:B------:R-:W-:Y:S02]  /*0630*/  ISETP.NE.U32.AND P0, PT, RZ, UR4, PT ;  /* 0x00000004ff007c0c */ /* 0x000fe4000bf05070 */
[----:B------:R1:W2:Y:S02]  /*0640*/  @!UP2 SYNCS.EXCH.64 URZ, [UR10+0x50], UR6 ;  /* 0x000050060a3fa5b2 */ /* 0x0002a40008000100 */
[----:B------:R-:W-:Y:S01]  /*0650*/  ISETP.NE.AND.EX P0, PT, RZ, UR5, PT, P0 ;  /* 0x00000005ff007c0c */ /* 0x000fe2000bf05300 */
[----:B------:R1:W2:Y:S01]  /*0660*/  @!UP3 SYNCS.EXCH.64 URZ, [UR10+0x58], UR6 ;  /* 0x000058060a3fb5b2 */ /* 0x0002a20008000100 */
[----:B------:R1:W2:Y:S01]  /*0670*/  @!UP4 SYNCS.EXCH.64 URZ, [UR10+0x60], UR6 ;  /* 0x000060060a3fc5b2 */ /* 0x0002a20008000100 */
[----:B------:R1:W2:Y:S01]  /*0680*/  @!UP5 SYNCS.EXCH.64 URZ, [UR10+0x68], UR6 ;  /* 0x000068060a3fd5b2 */ /* 0x0002a20008000100 */
[----:B------:R-:W-:Y:S01]  /*0690*/  NOP ;  /* 0x0000000000007918 */ /* 0x000fe20000000000 */
[----:B--234-:R-:W-:Y:S08]  /*06a0*/  BAR.SYNC.DEFER_BLOCKING 0x0 ;  /* 0x0000000000007b1d */ /* 0x01cff00000010000 */
[----:B01----:R-:W-:Y:S05]  /*06b0*/  @!P0 BRA `(.L_x_3) ;  /* 0x00000000001c8947 */ /* 0x003fea0003800000 */
[----:B------:R-:W0:Y:S02]  /*06c0*/  LDC.64 R6, c[0x0][0x598] ;  /* 0x00016600ff067b82 */ /* 0x000e240000000a00 */
[----:B0-----:R-:W2:Y:S02]  /*06d0*/  LDG.E.64 R6, desc[UR50][R6.64] ;  /* 0x0000003206067981 */ /* 0x001ea4000c1e1b00 */
[----:B--2---:R-:W-:-:S04]  /*06e0*/  ISETP.NE.U32.AND P0, PT, R6, RZ, PT ;  /* 0x000000ff0600720c */ /* 0x004fc80003f05070 */
[----:B------:R-:W-:-:S13]  /*06f0*/  ISETP.NE.AND.EX P0, PT, R7, RZ, PT, P0 ;  /* 0x000000ff0700720c */ /* 0x000fda0003f05300 */
[----:B------:R-:W-:Y:S05]  /*0700*/  @!P0 BRA `(.L_x_3) ;  /* 0x0000000000088947 */ /* 0x000fea0003800000 */
[----:B------:R1:W5:Y:S01]  /*0710*/  LD.E R22, desc[UR50][R6.64] ;  /* 0x0000003206167980 */ /* 0x000362000c101900 */
[----:B------:R-:W-:Y:S05]  /*0720*/  BRA `(.L_x_4) ;  /* 0x0000000000247947 */ /* 0x000fea0003800000 */
.L_x_3:
[----:B------:R-:W-:Y:S02]  /*0730*/  ULDC.64 UR4, c[0x0][0x588] ;  /* 0x0001620000047ab9 */ /* 0x000fe40000000a00 */
[----:B------:R-:W-:-:S04]  /*0740*/  ISETP.NE.U32.AND P0, PT, RZ, UR4, PT ;  /* 0x00000004ff007c0c */ /* 0x000fc8000bf05070 */
[----:B------:R-:W-:-:S13]  /*0750*/  ISETP.NE.AND.EX P0, PT, RZ, UR5, PT, P0 ;  /* 0x00000005ff007c0c */ /* 0x000fda000bf05300 */
[----:B------:R-:W-:Y:S05]  /*0760*/  @!P0 BRA `(.L_x_5) ;  /* 0x00000000000c8947 */ /* 0x000fea0003800000 */
[----:B------:R-:W0:Y:S02]  /*0770*/  LDC.64 R22, c[0x0][0x588] ;  /* 0x00016200ff167b82 */ /* 0x000e240000000a00 */
[----:B0-----:R0:W5:Y:S01]  /*0780*/  LDG.E R22, desc[UR50][R22.64] ;  /* 0x0000003216167981 */ /* 0x001162000c1e1900 */
[----:B------:R-:W-:Y:S05]  /*0790*/  BRA `(.L_x_4) ;  /* 0x0000000000087947 */ /* 0x000fea0003800000 */
.L_x_5:
[----:B------:R-:W-:Y:S02]  /*07a0*/  ULDC UR4, c[0x0][0x580] ;  /* 0x0001600000047ab9 */ /* 0x000fe40000000800 */
[----:B------:R-:W-:-:S07]  /*07b0*/  IMAD.U32 R22, RZ, RZ, UR4 ;  /* 0x00000004ff167e24 */ /* 0x000fce000f8e00ff */
.L_x_4:
[----:B------:R-:W-:Y:S02]  /*07c0*/  ULDC.64 UR4, c[0x0][0x5a0] ;  /* 0x0001680000047ab9 */ /* 0x000fe40000000a00 */
[----:B------:R-:W-:-:S04]  /*07d0*/  ISETP.NE.U32.AND P0, PT, RZ, UR4, PT ;  /* 0x00000004ff007c0c */ /* 0x000fc8000bf05070 */
[----:B------:R-:W-:-:S13]  /*07e0*/  ISETP.NE.AND.EX P0, PT, RZ, UR5, PT, P0 ;  /* 0x00000005ff007c0c */ /* 0x000fda000bf05300 */
[----:B------:R-:W-:Y:S05]  /*07f0*/  @!P0 BRA `(.L_x_6) ;  /* 0x00000000001c8947 */ /* 0x000fea0003800000 */
[----:B-1----:R-:W1:Y:S02]  /*0800*/  LDC.64 R6, c[0x0][0x5a0] ;  /* 0x00016800ff067b82 */ /* 0x002e640000000a00 */
[----:B-1----:R-:W2:Y:S02]  /*0810*/  LDG.E.64 R6, desc[UR50][R6.64] ;  /* 0x0000003206067981 */ /* 0x002ea4000c1e1b00 */
[----:B--2---:R-:W-:-:S04]  /*0820*/  ISETP.NE.U32.AND P0, PT, R6, RZ, PT ;  /* 0x000000ff0600720c */ /* 0x004fc80003f05070 */
[----:B------:R-:W-:-:S13]  /*0830*/  ISETP.NE.AND.EX P0, PT, R7, RZ, PT, P0 ;  /* 0x000000ff0700720c */ /* 0x000fda0003f05300 */
[----:B------:R-:W-:Y:S05]  /*0840*/  @!P0 BRA `(.L_x_6) ;  /* 0x0000000000088947 */ /* 0x000fea0003800000 */
[----:B0-----:R2:W5:Y:S01]  /*0850*/  LD.E R23, desc[UR50][R6.64] ;  /* 0x0000003206177980 */ /* 0x001562000c101900 */
[----:B------:R-:W-:Y:S05]  /*0860*/  BRA `(.L_x_7) ;  /* 0x0000000000247947 */ /* 0x000fea0003800000 */
.L_x_6:
[----:B------:R-:W-:Y:S02]  /*0870*/  ULDC.64 UR4, c[0x0][0x590] ;  /* 0x0001640000047ab9 */ /* 0x000fe40000000a00 */
[----:B------:R-:W-:-:S04]  /*0880*/  ISETP.NE.U32.AND P0, PT, RZ, UR4, PT ;  /* 0x00000004ff007c0c */ /* 0x000fc8000bf05070 */
[----:B------:R-:W-:-:S13]  /*0890*/  ISETP.NE.AND.EX P0, PT, RZ, UR5, PT, P0 ;  /* 0x00000005ff007c0c */ /* 0x000fda000bf05300 */
[----:B------:R-:W-:Y:S05]  /*08a0*/  @!P0 BRA `(.L_x_8) ;  /* 0x00000000000c8947 */ /* 0x000fea0003800000 */
[----:B-1----:R-:W0:Y:S02]  /*08b0*/  LDC.64 R6, c[0x0][0x590] ;  /* 0x00016400ff067b82 */ /* 0x002e240000000a00 */
[----:B0-----:R0:W5:Y:S01]  /*08c0*/  LDG.E R23, desc[UR50][R6.64] ;  /* 0x0000003206177981 */ /* 0x001162000c1e1900 */
[----:B------:R-:W-:Y:S05]  /*08d0*/  BRA `(.L_x_7) ;  /* 0x0000000000087947 */ /* 0x000fea0003800000 */
.L_x_8:
[----:B------:R-:W-:Y:S02]  /*08e0*/  ULDC UR4, c[0x0][0x584] ;  /* 0x0001610000047ab9 */ /* 0x000fe40000000800 */
[----:B0-----:R-:W-:-:S07]  /*08f0*/  IMAD.U32 R23, RZ, RZ, UR4 ;  /* 0x00000004ff177e24 */ /* 0x001fce000f8e00ff */
.L_x_7:
[----:B------:R-:W3:Y:S01]  /*0900*/  S2UR UR10, SR_CTAID.Y ;  /* 0x00000000000a79c3 */ /* 0x000ee20000002600 */
[----:B------:R-:W-:Y:S01]  /*0910*/  ULDC UR5, c[0x0][0x65c] ;  /* 0x0001970000057ab9 */ /* 0x000fe20000000800 */
[----:B------:R-:W-:Y:S01]  /*0920*/  UISETP.NE.AND UP0, UPT, UR15, 0x2, UPT ;  /* 0x000000020f00788c */ /* 0x000fe2000bf05270 */
[----:B------:R-:W-:Y:S01]  /*0930*/  PRMT R5, RZ, 0x7610, R5 ;  /* 0x00007610ff057816 */ /* 0x000fe20000000005 */
[----:B------:R-:W-:Y:S01]  /*0940*/  UISETP.NE.AND UP2, UPT, UR5, 0x1, UPT ;  /* 0x000000010500788c */ /* 0x000fe2000bf45270 */
[----:B------:R-:W-:Y:S02]  /*0950*/  IMAD.MOV.U32 R18, RZ, RZ, -0x1 ;  /* 0xffffffffff127424 */ /* 0x000fe400078e00ff */
[----:B------:R-:W-:Y:S01]  /*0960*/  IMAD.MOV.U32 R19, RZ, RZ, -0x1 ;  /* 0xffffffffff137424 */ /* 0x000fe200078e00ff */
[----:B------:R-:W4:Y:S01]  /*0970*/  S2UR UR4, SR_CTAID.X ;  /* 0x00000000000479c3 */ /* 0x000f220000002500 */
[----:B------:R-:W-:-:S06]  /*0980*/  UP2UR UR38, UPR, URZ, 0x4 ;  /* 0x000000043f267883 */ /* 0x000fcc0008000000 */
[----:B------:R-:W-:Y:S01]  /*0990*/  @UP2 ULDC UR12, c[0x0][0x10] ;  /* 0x00000400000c2ab9 */ /* 0x000fe20000000800 */
[----:B------:R-:W-:Y:S01]  /*09a0*/  @UP2 UMOV UR7, URZ ;  /* 0x0000003f00072c82 */ /* 0x000fe20008000000 */
[----:B------:R-:W-:Y:S01]  /*09b0*/  @UP2 UMOV UR5, URZ ;  /* 0x0000003f00052c82 */ /* 0x000fe20008000000 */
[----:B012---:R-:W0:Y:S01]  /*09c0*/  LDC.64 R6, c[0x0][0x650] ;  /* 0x00019400ff067b82 */ /* 0x007e220000000a00 */
[----:B---3--:R-:W-:Y:S02]  /*09d0*/  @UP2 UMOV UR9, UR10 ;  /* 0x0000000a00092c82 */ /* 0x008fe40008000000 */
[----:B------:R-:W-:Y:S01]  /*09e0*/  @UP2 UMOV UR6, UR9 ;  /* 0x0000000900062c82 */ /* 0x000fe20008000000 */
[----:B------:R-:W-:Y:S01]  /*09f0*/  @!UP2 UMOV UR9, UR10 ;  /* 0x0000000a0009ac82 */ /* 0x000fe20008000000 */
[----:B----4-:R-:W-:-:S03]  /*0a00*/  @UP2 UIMAD.WIDE.U32 UR12, UR4, UR12, UR6 ;  /* 0x0000000c040c22a5 */ /* 0x010fc6000f8e0006 */
[----:B------:R-:W-:Y:S01]  /*0a10*/  @!UP2 ULDC UR6, c[0x0][0xc] ;  /* 0x000003000006aab9 */ /* 0x000fe20000000800 */
[----:B------:R-:W-:Y:S01]  /*0a20*/  @UP2 UIADD3 UR14, UR13, UR5, URZ ;  /* 0x000000050d0e2290 */ /* 0x000fe2000fffe03f */
[----:B------:R-:W-:Y:S02]  /*0a30*/  ULDC UR10, c[0x0][0xc] ;  /* 0x00000300000a7ab9 */ /* 0x000fe40000000800 */
[----:B------:R-:W-:Y:S01]  /*0a40*/  UMOV UR5, URZ ;  /* 0x0000003f00057c82 */ /* 0x000fe20008000000 */
[----:B------:R-:W-:Y:S01]  /*0a50*/  ULDC UR11, c[0x0][0x10] ;  /* 0x00000400000b7ab9 */ /* 0x000fe20000000800 */
[----:B------:R-:W-:Y:S02]  /*0a60*/  @!UP2 UIMAD.WIDE.U32 UR6, UR6, UR9, UR4 ;  /* 0x000000090606a2a5 */ /* 0x000fe4000f8e0004 */
[----:B------:R-:W-:Y:S01]  /*0a70*/  UIMAD.WIDE.U32 UR10, UR10, UR11, URZ ;  /* 0x0000000b0a0a72a5 */ /* 0x000fe2000f8e003f */
[----:B------:R-:W-:-:S03]  /*0a80*/  ULDC UR13, c[0x0][0x14] ;  /* 0x00000500000d7ab9 */ /* 0x000fc60000000800 */
[----:B------:R-:W-:Y:S02]  /*0a90*/  UIMAD.WIDE.U32 UR48, UR10, UR13, URZ ;  /* 0x0000000d0a3072a5 */ /* 0x000fe4000f8e003f */
[----:B------:R-:W-:Y:S01]  /*0aa0*/  UIMAD UR39, UR11, UR13, URZ ;  /* 0x0000000d0b2772a4 */ /* 0x000fe2000f8e023f */
[----:B------:R-:W-:Y:S01]  /*0ab0*/  @!UP2 UMOV UR12, UR6 ;  /* 0x00000006000cac82 */ /* 0x000fe20008000000 */
[----:B------:R-:W-:Y:S02]  /*0ac0*/  @!UP2 UMOV UR14, UR7 ;  /* 0x00000007000eac82 */ /* 0x000fe40008000000 */
[----:B------:R-:W-:Y:S02]  /*0ad0*/  UIADD3 UR39, UR49, UR39, URZ ;  /* 0x0000002731277290 */ /* 0x000fe4000fffe03f */
[----:B------:R-:W-:-:S04]  /*0ae0*/  UIADD3 UR6, UP1, UR12, UR48, URZ ;  /* 0x000000300c067290 */ /* 0x000fc8000ff3e03f */
[----:B------:R-:W-:Y:S02]  /*0af0*/  UIADD3.X UR7, UR14, UR39, URZ, UP1, !UPT ;  /* 0x000000270e077290 */ /* 0x000fe40008ffe43f */
[----:B------:R-:W-:Y:S02]  /*0b00*/  USEL UR6, UR6, UR12, !UP0 ;  /* 0x0000000c06067287 */ /* 0x000fe4000c000000 */
[----:B------:R-:W-:-:S04]  /*0b10*/  USEL UR7, UR7, UR14, !UP0 ;  /* 0x0000000e07077287 */ /* 0x000fc8000c000000 */
[----:B0-----:R-:W-:Y:S01]  /*0b20*/  ISETP.LE.U32.AND P0, PT, R6, UR6, PT ;  /* 0x0000000606007c0c */ /* 0x001fe2000bf03070 */
[----:B------:R-:W-:Y:S02]  /*0b30*/  IMAD.U32 R16, RZ, RZ, UR6 ;  /* 0x00000006ff107e24 */ /* 0x000fe4000f8e00ff */
[----:B------:R-:W-:Y:S02]  /*0b40*/  IMAD.U32 R2, RZ, RZ, UR7 ;  /* 0x00000007ff027e24 */ /* 0x000fe4000f8e00ff */
[----:B------:R-:W-:-:S03]  /*0b50*/  IMAD.U32 R17, RZ, RZ, UR7 ;  /* 0x00000007ff117e24 */ /* 0x000fc6000f8e00ff */
[----:B------:R-:W-:Y:S01]  /*0b60*/  ISETP.GE.U32.AND.EX P0, PT, R2, R7, PT, P0 ;  /* 0x000000070200720c */ /* 0x000fe20003f06100 */
[----:B------:R-:W-:-:S12]  /*0b70*/  IMAD.MOV.U32 R2, RZ, RZ, -0x1 ;  /* 0xffffffffff027424 */ /* 0x000fd800078e00ff */
[----:B------:R-:W-:Y:S05]  /*0b80*/  @P0 BRA `(.L_x_9) ;  /* 0x00000004008c0947 */ /* 0x000fea0003800000 */
[----:B------:R-:W-:Y:S01]  /*0b90*/  I2FP.F32.U32 R2, UR4 ;  /* 0x0000000400027c45 */ /* 0x000fe20008201000 */
[----:B------:R-:W-:Y:S01]  /*0ba0*/  ULDC.64 UR16, c[0x0][0x628] ;  /* 0x00018a0000107ab9 */ /* 0x000fe20000000a00 */
[----:B------:R-:W-:Y:S01]  /*0bb0*/  ULDC UR6, c[0x0][0x150] ;  /* 0x0000540000067ab9 */ /* 0x000fe20000000800 */
[----:B------:R-:W-:Y:S01]  /*0bc0*/  ISETP.NE.U32.AND P0, PT, RZ, UR16, PT ;  /* 0x00000010ff007c0c */ /* 0x000fe2000bf05070 */
[----:B------:R-:W-:Y:S01]  /*0bd0*/  ULDC UR15, c[0x0][0x630] ;  /* 0x00018c00000f7ab9 */ /* 0x000fe20000000800 */
[----:B------:R-:W-:Y:S01]  /*0be0*/  FMUL R2, R2, UR6 ;  /* 0x0000000602027c20 */ /* 0x000fe20008400000 */
[----:B------:R-:W-:Y:S01]  /*0bf0*/  R2UR UR19, R16 ;  /* 0x00000000101372ca */ /* 0x000fe200000e0000 */
[----:B------:R-:W-:Y:S01]  /*0c00*/  ULDC UR21, c[0x0][0x154] ;  /* 0x0000550000157ab9 */ /* 0x000fe20000000800 */
[----:B------:R-:W-:Y:S01]  /*0c10*/  ISETP.NE.AND.EX P0, PT, RZ, UR17, PT, P0 ;  /* 0x00000011ff007c0c */ /* 0x000fe2000bf05300 */
[----:B------:R0:W1:Y:S01]  /*0c20*/  F2I.U32.TRUNC.NTZ R5, R2 ;  /* 0x0000000200057305 */ /* 0x000062000020f000 */
[----:B------:R-:W-:-:S02]  /*0c30*/  R2UR UR20, R17 ;  /* 0x00000000111472ca */ /* 0x000fc400000e0000 */
[----:B------:R-:W-:Y:S02]  /*0c40*/  R2UR UR6, R16 ;  /* 0x00000000100672ca */ /* 0x000fe400000e0000 */
[----:B------:R-:W-:-:S07]  /*0c50*/  R2UR UR7, R17 ;  /* 0x00000000110772ca */ /* 0x000fce00000e0000 */
[----:B0-----:R-:W-:Y:S08]  /*0c60*/  @!P0 BRA `(.L_x_10) ;  /* 0x0000000000308947 */ /* 0x001ff00003800000 */
[----:B------:R-:W-:Y:S01]  /*0c70*/  R2UR UR6, R16 ;  /* 0x00000000100672ca */ /* 0x000fe200000e0000 */
[----:B------:R-:W-:Y:S01]  /*0c80*/  ULDC UR12, c[0x0][0x634] ;  /* 0x00018d00000c7ab9 */ /* 0x000fe20000000800 */
[----:B------:R-:W-:-:S11]  /*0c90*/  R2UR UR14, R17 ;  /* 0x00000000110e72ca */ /* 0x000fd600000e0000 */
[----:B------:R-:W-:-:S04]  /*0ca0*/  UIADD3 UR12, UP1, UR6, UR12, URZ ;  /* 0x0000000c060c7290 */ /* 0x000fc8000ff3e03f */
[----:B------:R-:W-:-:S04]  /*0cb0*/  UIADD3.X UR14, URZ, UR14, URZ, UP1, !UPT ;  /* 0x0000000e3f0e7290 */ /* 0x000fc80008ffe43f */
[----:B------:R-:W-:-:S04]  /*0cc0*/  UIMAD.WIDE.U32 UR6, UR14, UR16, URZ ;  /* 0x000000100e0672a5 */ /* 0x000fc8000f8e003f */
[----:B------:R-:W-:Y:S02]  /*0cd0*/  UIMAD.WIDE.U32 UR10, UP1, UR12, UR17, UR6 ;  /* 0x000000110c0a72a5 */ /* 0x000fe4000f820006 */
[----:B------:R-:W-:Y:S02]  /*0ce0*/  UIMAD.WIDE.U32 UR6, UR12, UR16, URZ ;  /* 0x000000100c0672a5 */ /* 0x000fe4000f8e003f */
[----:B------:R-:W-:Y:S02]  /*0cf0*/  UIADD3.X UR13, URZ, URZ, URZ, UP1, !UPT ;  /* 0x0000003f3f0d7290 */ /* 0x000fe40008ffe43f */
[----:B------:R-:W-:Y:S01]  /*0d00*/  UIADD3 URZ, UP1, UR7, UR10, URZ ;  /* 0x0000000a073f7290 */ /* 0x000fe2000ff3e03f */
[----:B------:R-:W-:-:S03]  /*0d10*/  UMOV UR12, UR11 ;  /* 0x0000000b000c7c82 */ /* 0x000fc60008000000 */
[----:B------:R-:W-:-:S12]  /*0d20*/  UIMAD.WIDE.U32.X UR6, UR14, UR17, UR12, UP1 ;  /* 0x000000110e0672a5 */ /* 0x000fd800088e040c */
.L_x_10:
[----:B------:R-:W-:Y:S01]  /*0d30*/  USHF.R.U64 UR5, UR6, UR15, UR7 ;  /* 0x0000000f06057299 */ /* 0x000fe20008001207 */
[----:B------:R-:W-:Y:S01]  /*0d40*/  I2FP.F32.U32 R2, UR9 ;  /* 0x0000000900027c45 */ /* 0x000fe20008201000 */
[----:B------:R-:W-:Y:S01]  /*0d50*/  USHF.R.U32.HI UR6, URZ, UR15, UR7 ;  /* 0x0000000f3f067299 */ /* 0x000fe20008011607 */
[----:B-1----:R-:W-:Y:S01]  /*0d60*/  R2UR UR14, R5 ;  /* 0x00000000050e72ca */ /* 0x002fe200000e0000 */
[----:B------:R-:W-:Y:S02]  /*0d70*/  UIADD3 UR17, UP1, URZ, -UR5, URZ ;  /* 0x800000053f117290 */ /* 0x000fe4000ff3e03f */
[----:B------:R-:W-:Y:S01]  /*0d80*/  FMUL R2, R2, UR21 ;  /* 0x0000001502027c20 */ /* 0x000fe20008400000 */
[----:B------:R-:W-:Y:S01]  /*0d90*/  ULDC.64 UR10, c[0x0][0x620] ;  /* 0x00018800000a7ab9 */ /* 0x000fe20000000a00 */
[----:B------:R-:W-:Y:S01]  /*0da0*/  UIADD3.X UR6, URZ, ~UR6, URZ, UP1, !UPT ;  /* 0x800000063f067290 */ /* 0x000fe20008ffe43f */
[----:B------:R-:W-:Y:S01]  /*0db0*/  UMOV UR12, UR19 ;  /* 0x00000013000c7c82 */ /* 0x000fe20008000000 */
[----:B------:R-:W-:-:S02]  /*0dc0*/  UMOV UR13, UR20 ;  /* 0x00000014000d7c82 */ /* 0x000fc40008000000 */
[----:B------:R-:W-:Y:S01]  /*0dd0*/  UIMAD UR6, UR6, UR10, URZ ;  /* 0x0000000a060672a4 */ /* 0x000fe2000f8e023f */
[----:B------:R-:W0:Y:S01]  /*0de0*/  F2I.U32.TRUNC.NTZ R2, R2 ;  /* 0x0000000200027305 */ /* 0x000e22000020f000 */
[----:B------:R-:W-:Y:S02]  /*0df0*/  UIMAD.WIDE.U32 UR12, UR17, UR10, UR12 ;  /* 0x0000000a110c72a5 */ /* 0x000fe4000f8e000c */
[----:B------:R-:W-:Y:S01]  /*0e00*/  UIMAD UR17, UR17, UR11, UR6 ;  /* 0x0000000b111172a4 */ /* 0x000fe2000f8e0206 */
[----:B------:R-:W-:Y:S01]  /*0e10*/  ULDC UR24, c[0x0][0x658] ;  /* 0x0001960000187ab9 */ /* 0x000fe20000000800 */
[----:B------:R-:W-:Y:S02]  /*0e20*/  UMOV UR22, 0xffffffff ;  /* 0xffffffff00167882 */ /* 0x000fe40000000000 */
[----:B------:R-:W-:Y:S01]  /*0e30*/  UIADD3 UR17, UR13, UR17, URZ ;  /* 0x000000110d117290 */ /* 0x000fe2000fffe03f */
[----:B------:R-:W-:Y:S01]  /*0e40*/  ULDC UR19, c[0x0][0x618] ;  /* 0x0001860000137ab9 */ /* 0x000fe20000000800 */
[----:B------:R-:W-:Y:S01]  /*0e50*/  ULDC.64 UR6, c[0x0][0x640] ;  /* 0x0001900000067ab9 */ /* 0x000fe20000000a00 */
[----:B------:R-:W-:Y:S01]  /*0e60*/  USHF.L.U32 UR13, UR22, UR24, URZ ;  /* 0x00000018160d7299 */ /* 0x000fe2000800063f */
[----:B------:R-:W-:Y:S01]  /*0e70*/  ISETP.NE.U32.AND P0, PT, RZ, UR6, PT ;  /* 0x00000006ff007c0c */ /* 0x000fe2000bf05070 */
[----:B------:R-:W-:-:S02]  /*0e80*/  USHF.R.U64 UR22, UR12, UR19, UR17 ;  /* 0x000000130c167299 */ /* 0x000fc40008001211 */
[----:B------:R-:W-:Y:S01]  /*0e90*/  USHF.R.U32.HI UR12, URZ, UR19, UR17 ;  /* 0x000000133f0c7299 */ /* 0x000fe20008011611 */
[----:B0-----:R-:W-:Y:S01]  /*0ea0*/  R2UR UR16, R2 ;  /* 0x00000000021072ca */ /* 0x001fe200000e0000 */
[----:B------:R-:W-:Y:S01]  /*0eb0*/  ULDC UR21, c[0x0][0x608] ;  /* 0x0001820000157ab9 */ /* 0x000fe20000000800 */
[----:B------:R-:W-:Y:S01]  /*0ec0*/  ISETP.NE.AND.EX P0, PT, RZ, UR7, PT, P0 ;  /* 0x00000007ff007c0c */ /* 0x000fe2000bf05300 */
[----:B------:R-:W-:Y:S02]  /*0ed0*/  USHF.R.U64 UR26, UR22, UR21, UR12 ;  /* 0x00000015161a7299 */ /* 0x000fe4000800120c */
[----:B------:R-:W-:Y:S01]  /*0ee0*/  USHF.R.U32.HI UR12, URZ, UR21, UR12 ;  /* 0x000000153f0c7299 */ /* 0x000fe2000801160c */
[----:B------:R-:W-:Y:S01]  /*0ef0*/  UMOV UR20, 0x1 ;  /* 0x0000000100147882 */ /* 0x000fe20000000000 */
[----:B------:R-:W-:Y:S02]  /*0f00*/  UIADD3 UR14, -UR14, URZ, URZ ;  /* 0x0000003f0e0e7290 */ /* 0x000fe4000fffe13f */
[----:B------:R-:W-:-:S02]  /*0f10*/  USHF.R.U64 UR27, UR26, UR24, UR12 ;  /* 0x000000181a1b7299 */ /* 0x000fc4000800120c */
[----:B------:R-:W-:Y:S01]  /*0f20*/  USHF.L.U32 UR19, UR20, UR24, URZ ;  /* 0x0000001814137299 */ /* 0x000fe2000800063f */
[----:B------:R-:W-:Y:S01]  /*0f30*/  ULDC UR15, c[0x0][0x144] ;  /* 0x00005100000f7ab9 */ /* 0x000fe20000000800 */
[----:B------:R-:W-:Y:S01]  /*0f40*/  ULDC UR10, c[0x0][0x600] ;  /* 0x00018000000a7ab9 */ /* 0x000fe20000000800 */
[----:B------:R-:W-:Y:S02]  /*0f50*/  ULOP3.LUT UR20, URZ, UR13, URZ, 0x33, !UPT ;  /* 0x0000000d3f147292 */ /* 0x000fe4000f8e333f */
[----:B------:R-:W-:Y:S02]  /*0f60*/  USHF.R.U32.HI UR13, URZ, UR24, UR12 ;  /* 0x000000183f0d7299 */ /* 0x000fe4000801160c */
[----:B------:R-:W-:Y:S02]  /*0f70*/  UIADD3 UR11, UR10, -0x1, URZ ;  /* 0xffffffff0a0b7890 */ /* 0x000fe4000fffe03f */
[----:B------:R-:W-:Y:S02]  /*0f80*/  UIADD3 UR23, -UR16, URZ, URZ ;  /* 0x0000003f10177290 */ /* 0x000fe4000fffe13f */
[----:B------:R-:W-:Y:S01]  /*0f90*/  UIMAD UR4, UR15, UR14, UR4 ;  /* 0x0000000e0f0472a4 */ /* 0x000fe2000f8e0204 */
[----:B------:R-:W-:Y:S01]  /*0fa0*/  ULDC UR28, c[0x0][0x148] ;  /* 0x00005200001c7ab9 */ /* 0x000fe20000000800 */
[----:B------:R-:W-:Y:S01]  /*0fb0*/  ULDC UR24, c[0x0][0x648] ;  /* 0x0001920000187ab9 */ /* 0x000fe20000000800 */
[----:B------:R-:W-:Y:S01]  /*0fc0*/  ULDC UR25, c[0x0][0x638] ;  /* 0x00018e0000197ab9 */ /* 0x000fe20000000800 */
[----:B------:R-:W-:Y:S01]  /*0fd0*/  UMOV UR12, UR27 ;  /* 0x0000001b000c7c82 */ /* 0x000fe20008000000 */
[----:B------:R-:W-:Y:S07]  /*0fe0*/  @!P0 BRA `(.L_x_11) ;  /* 0x0000000000308947 */ /* 0x000fee0003800000 */
[----:B------:R-:W-:Y:S02]  /*0ff0*/  ULDC UR16, c[0x0][0x64c] ;  /* 0x0001930000107ab9 */ /* 0x000fe40000000800 */
        /* <DEDUP_REMOVED lines=8> */
[----:B------:R-:W-:-:S07]  /*1080*/  UIMAD.WIDE.U32.X UR6, UR21, UR7, UR16, UP1 ;  /* 0x00000007150672a5 */ /* 0x000fce00088e0410 */
[----:B------:R-:W-:Y:S01]  /*1090*/  UMOV UR12, UR6 ;  /* 0x00000006000c7c82 */ /* 0x000fe20008000000 */
[----:B------:R-:W-:-:S05]  /*10a0*/  UMOV UR13, UR7 ;  /* 0x00000007000d7c82 */ /* 0x000fca0008000000 */
.L_x_11:
[----:B------:R-:W-:Y:S01]  /*10b0*/  UISETP.NE.AND UP1, UPT, UR38, URZ, UPT ;  /* 0x0000003f2600728c */ /* 0x000fe2000bf25270 */
[----:B------:R-:W-:Y:S01]  /*10c0*/  IMAD.MOV.U32 R5, RZ, RZ, 0x1 ;  /* 0x00000001ff057424 */ /* 0x000fe200078e00ff */
[----:B------:R-:W-:Y:S01]  /*10d0*/  USHF.R.U64 UR6, UR12, UR24, UR13 ;  /* 0x000000180c067299 */ /* 0x000fe2000800120d */
[----:B------:R-:W-:Y:S01]  /*10e0*/  IMAD.U32 R19, RZ, RZ, UR5 ;  /* 0x00000005ff137e24 */ /* 0x000fe2000f8e00ff */
[----:B------:R-:W-:Y:S02]  /*10f0*/  ULOP3.LUT UR20, UR26, UR20, URZ, 0xc0, !UPT ;  /* 0x000000141a147292 */ /* 0x000fe4000f8ec03f */
[----:B------:R-:W-:Y:S02]  /*1100*/  UIADD3 UR7, -UR6, URZ, URZ ;  /* 0x0000003f06077290 */ /* 0x000fe4000fffe13f */
[----:B------:R-:W-:Y:S02]  /*1110*/  UIMAD UR19, UR19, UR6, UR20 ;  /* 0x00000006131372a4 */ /* 0x000fe4000f8e0214 */
[----:B------:R-:W-:-:S02]  /*1120*/  ULOP3.LUT UR11, UR22, UR11, URZ, 0xc0, !UPT ;  /* 0x0000000b160b7292 */ /* 0x000fc4000f8ec03f */
[----:B------:R-:W-:Y:S02]  /*1130*/  @UP1 UIMAD UR4, UR28, UR23, UR9 ;  /* 0x000000171c0412a4 */ /* 0x000fe4000f8e0209 */
[----:B------:R-:W-:-:S03]  /*1140*/  UIMAD UR6, UR7, UR25, UR27 ;  /* 0x00000019070672a4 */ /* 0x000fc6000f8e021b */
[----:B------:R-:W-:Y:S01]  /*1150*/  ULDC UR7, c[0x0][0x610] ;  /* 0x0001840000077ab9 */ /* 0x000fe20000000800 */
[----:B------:R-:W-:Y:S02]  /*1160*/  UIMAD UR6, UR6, UR10, UR11 ;  /* 0x0000000a060672a4 */ /* 0x000fe4000f8e020b */
[----:B------:R-:W-:-:S04]  /*1170*/  UIMAD UR4, UR19, UR7, UR4 ;  /* 0x00000007130472a4 */ /* 0x000fc8000f8e0204 */
[----:B------:R-:W-:Y:S02]  /*1180*/  USEL UR7, UR6, UR4, !UP1 ;  /* 0x0000000406077287 */ /* 0x000fe4000c800000 */
[----:B------:R-:W-:-:S04]  /*1190*/  USEL UR4, UR4, UR6, !UP1 ;  /* 0x0000000604047287 */ /* 0x000fc8000c800000 */
[----:B------:R-:W-:Y:S02]  /*11a0*/  IMAD.U32 R2, RZ, RZ, UR7 ;  /* 0x00000007ff027e24 */ /* 0x000fe4000f8e00ff */
[----:B------:R-:W-:-:S07]  /*11b0*/  IMAD.U32 R18, RZ, RZ, UR4 ;  /* 0x00000004ff127e24 */ /* 0x000fce000f8e00ff */
.L_x_9:
[----:B------:R-:W-:Y:S02]  /*11c0*/  ULDC UR4, c[0x0][0x28c] ;  /* 0x0000a30000047ab9 */ /* 0x000fe40000000800 */
[----:B------:R-:W-:-:S04]  /*11d0*/  UIADD3 UR4, UR4, 0x7f, URZ ;  /* 0x0000007f04047890 */ /* 0x000fc8000fffe03f */
[----:B------:R-:W-:-:S04]  /*11e0*/  USHF.R.S32.HI UR5, URZ, 0x1f, UR4 ;  /* 0x0000001f3f057899 */ /* 0x000fc80008011404 */
[----:B------:R-:W-:-:S04]  /*11f0*/  ULEA.HI UR5, UR5, UR4, URZ, 0x7 ;  /* 0x0000000405057291 */ /* 0x000fc8000f8f383f */
[----:B------:R-:W-:Y:S01]  /*1200*/  USHF.R.S32.HI UR37, URZ, 0x7, UR5 ;  /* 0x000000073f257899 */ /* 0x000fe20008011405 */
[----:B------:R-:W-:Y:S11]  /*1210*/  @!P1 BRA `(.L_x_12) ;  /* 0x00000080004c9947 */ /* 0x000ff60003800000 */
[----:B------:R-:W-:-:S06]  /*1220*/  UISETP.GT.U32.AND UP1, UPT, UR18, 0x1, UPT ;  /* 0x000000011200788c */ /* 0x000fcc000bf24070 */
[----:B------:R-:W-:-:S13]  /*1230*/  PLOP3.LUT P0, PT, PT, PT, UP1, 0x80, 0x0 ;  /* 0x000000000000781c */ /* 0x000fda0003f0f018 */
[----:B------:R-:W-:Y:S05]  /*1240*/  @P0 EXIT ;  /* 0x000000000000094d */ /* 0x000fea0003800000 */
.L_x_13:
[----:B------:R-:W-:-:S08]  /*1250*/  NOP ;  /* 0x0000000000007918 */ /* 0x000fd00000000000 */
[----:B------:R-:W0:Y:S02]  /*1260*/  USETMAXREG.TRY_ALLOC.CTAPOOL UP1, 0xe8 ;  /* 0x000000e8000079c8 */ /* 0x000e240008020600 */
[----:B0-----:R-:W-:-:S13]  /*1270*/  PLOP3.LUT P0, PT, PT, PT, UP1, 0x80, 0x0 ;  /* 0x000000000000781c */ /* 0x001fda0003f0f018 */
[----:B------:R-:W-:Y:S05]  /*1280*/  @!P0 BRA `(.L_x_13) ;  /* 0xfffffffc00f08947 */ /* 0x000fea000383ffff */
[----:B------:R-:W-:-:S13]  /*1290*/  LOP3.LUT P0, RZ, R5, 0xff, RZ, 0xc0, !PT ;  /* 0x000000ff05ff7812 */ /* 0x000fda000780c0ff */
[----:B------:R-:W-:Y:S05]  /*12a0*/  @!P0 EXIT ;  /* 0x000000000000894d */ /* 0x000fea0003800000 */
[----:B------:R-:W0:Y:S01]  /*12b0*/  S2UR UR5, SR_CgaCtaId ;  /* 0x00000000000579c3 */ /* 0x000e220000008800 */
[----:B------:R-:W-:Y:S01]  /*12c0*/  VIADD R6, R0, 0xffffffff ;  /* 0xffffffff00067836 */ /* 0x000fe20000000000 */
[----:B------:R-:W-:Y:S01]  /*12d0*/  SHF.R.S32.HI R4, RZ, 0x1f, R3 ;  /* 0x0000001fff047819 */ /* 0x000fe20000011403 */
[----:B------:R-:W-:Y:S01]  /*12e0*/  UMOV UR42, 0x400 ;  /* 0x00000400002a7882 */ /* 0x000fe20000000000 */
[----:B------:R-:W-:Y:S02]  /*12f0*/  USHF.R.U32.HI UR4, URZ, 0x2, UR37 ;  /* 0x000000023f047899 */ /* 0x000fe40008011625 */
[----:B------:R-:W-:Y:S01]  /*1300*/  R2UR UR44, R6 ;  /* 0x00000000062c72ca */ /* 0x000fe200000e0000 */
[----:B------:R-:W-:Y:S01]  /*1310*/  ULOP3.LUT UR43, UR37, 0x3, URZ, 0xc0, !UPT ;  /* 0x00000003252b7892 */ /* 0x000fe2000f8ec03f */
[CC--:B------:R-:W-:Y:S01]  /*1320*/  LEA.HI R0, R4.reuse, R3.reuse, RZ, 0x2 ;  /* 0x0000000304007211 */ /* 0x0c0fe200078f10ff */
[----:B------:R-:W-:Y:S01]  /*1330*/  UISETP.LT.AND UP1, UPT, UR37, 0x1, UPT ;  /* 0x000000012500788c */ /* 0x000fe2000bf21270 */
[----:B------:R-:W-:Y:S01]  /*1340*/  LEA.HI R4, R4, R3, RZ, 0x5 ;  /* 0x0000000304047211 */ /* 0x000fe200078f28ff */
[----:B------:R-:W-:Y:S01]  /*1350*/  ULOP3.LUT UR4, UR4, 0x1, URZ, 0xc0, !UPT ;  /* 0x0000000104047892 */ /* 0x000fe2000f8ec03f */
[--C-:B------:R-:W-:Y:S01]  /*1360*/  SHF.R.S32.HI R104, RZ, 0x2, R0.reuse ;  /* 0x00000002ff687819 */ /* 0x100fe20000011400 */
[----:B------:R-:W-:Y:S01]  /*1370*/  ULDC UR6, c[0x0][0x284] ;  /* 0x0000a10000067ab9 */ /* 0x000fe20000000800 */
[----:B------:R-:W-:Y:S01]  /*1380*/  SHF.R.S32.HI R5, RZ, 0x1f, R0 ;  /* 0x0000001fff057819 */ /* 0x000fe20000011400 */
[----:B------:R-:W-:Y:S01]  /*1390*/  USEL UR43, UR43, URZ, !UP0 ;  /* 0x0000003f2b2b7287 */ /* 0x000fe2000c000000 */
[----:B------:R-:W-:Y:S01]  /*13a0*/  LOP3.LUT R106, R0, 0xfffffffc, RZ, 0xc0, !PT ;  /* 0xfffffffc006a7812 */ /* 0x000fe200078ec0ff */
[----:B------:R-:W-:Y:S01]  /*13b0*/  USEL UR46, UR37, 0x1, UP1 ;  /* 0x00000001252e7887 */ /* 0x000fe20008800000 */
[----:B------:R-:W-:Y:S01]  /*13c0*/  LEA.HI R5, R5, R104, RZ, 0x3 ;  /* 0x0000006805057211 */ /* 0x000fe200078f18ff */
[----:B------:R-:W-:Y:S01]  /*13d0*/  USHF.L.U32 UR44, UR44, 0x3, URZ ;  /* 0x000000032c2c7899 */ /* 0x000fe2000800063f */
[----:B------:R-:W-:Y:S01]  /*13e0*/  ISETP.NE.AND P0, PT, R6, RZ, PT ;  /* 0x000000ff0600720c */ /* 0x000fe20003f05270 */
[----:B------:R-:W-:Y:S01]  /*13f0*/  UISETP.EQ.U32.AND UP0, UPT, UR4, 0x1, !UP0 ;  /* 0x000000010400788c */ /* 0x000fe2000c702070 */
[----:B------:R-:W-:Y:S01]  /*1400*/  LOP3.LUT R5, R5, 0xfffffff8, RZ, 0xc0, !PT ;  /* 0xfffffff805057812 */ /* 0x000fe200078ec0ff */
[----:B------:R-:W-:Y:S01]  /*1410*/  IMAD.IADD R106, R3, 0x1, -R106 ;  /* 0x00000001036a7824 */ /* 0x000fe200078e0a6a */
[----:B0-----:R-:W-:Y:S01]  /*1420*/  ULEA UR42, UR5, UR42, 0x18 ;  /* 0x0000002a052a7291 */ /* 0x001fe2000f8ec03f */
[----:B------:R-:W-:Y:S01]  /*1430*/  IMAD.U32 R108, RZ, RZ, UR44 ;  /* 0x0000002cff6c7e24 */ /* 0x000fe2000f8e00ff */
[----:B------:R-:W-:Y:S01]  /*1440*/  SEL R116, RZ, 0x1, P0 ;  /* 0x00000001ff747807 */ /* 0x000fe20000000000 */
[----:B------:R-:W-:Y:S01]  /*1450*/  IMAD.IADD R104, R104, 0x1, -R5 ;  /* 0x0000000168687824 */ /* 0x000fe200078e0a05 */
[----:B------:R-:W-:Y:S01]  /*1460*/  UIADD3 UR45, UR42, 0x50, URZ ;  /* 0x000000502a2d7890 */ /* 0x000fe2000fffe03f */
[----:B------:R-:W-:Y:S01]  /*1470*/  SHF.R.S32.HI R5, RZ, 0x5, R4 ;  /* 0x00000005ff057819 */ /* 0x000fe20000011404 */
[----:B------:R-:W-:Y:S01]  /*1480*/  ULOP3.LUT UR36, UR40, 0x1, URZ, 0xfc, !UPT ;  /* 0x0000000128247892 */ /* 0x000fe2000f8efc3f */
[C---:B------:R-:W-:Y:S01]  /*1490*/  LOP3.LUT R110, R108.reuse, 0x8, RZ, 0xc0, !PT ;  /* 0x000000086c6e7812 */ /* 0x040fe200078ec0ff */
[----:B------:R-:W-:Y:S01]  /*14a0*/  USHF.L.U32 UR41, UR37, 0x1, URZ ;  /* 0x0000000125297899 */ /* 0x000fe2000800063f */
[--C-:B------:R-:W-:Y:S01]  /*14b0*/  SHF.R.S32.HI R105, RZ, 0x1f, R104.reuse ;  /* 0x0000001fff697819 */ /* 0x100fe20000011468 */
[C-C-:B------:R-:W-:Y:S01]  /*14c0*/  IMAD R111, R5.reuse, -0x10, -R104.reuse ;  /* 0xfffffff0056f7824 */ /* 0x140fe200078e0a68 */
[----:B------:R-:W-:Y:S01]  /*14d0*/  LOP3.LUT R108, R108, 0x8, RZ, 0xc, !PT ;  /* 0x000000086c6c7812 */ /* 0x000fe200078e0cff */
[----:B------:R-:W-:Y:S01]  /*14e0*/  IMAD.U32 R107, RZ, RZ, UR45 ;  /* 0x0000002dff6b7e24 */ /* 0x000fe2000f8e00ff */
[----:B------:R-:W-:Y:S01]  /*14f0*/  LOP3.LUT R110, R110, 0x18, RZ, 0x3c, !PT ;  /* 0x000000186e6e7812 */ /* 0x000fe200078e3cff */
[----:B------:R-:W-:Y:S01]  /*1500*/  IMAD.WIDE R104, R5, 0x10, R104 ;  /* 0x0000001005687825 */ /* 0x000fe200078e0268 */
[----:B------:R-:W-:-:S02]  /*1510*/  UIADD3 UR46, -UR46, UR37, URZ ;  /* 0x000000252e2e7290 */ /* 0x000fc4000fffe13f */
[----:B------:R-:W-:Y:S01]  /*1520*/  USEL UR47, URZ, 0x1, !UP0 ;  /* 0x000000013f2f7887 */ /* 0x000fe2000c000000 */
[----:B------:R-:W-:Y:S02]  /*1530*/  VIADD R109, R107, UR44 ;  /* 0x0000002c6b6d7c36 */ /* 0x000fe40008000000 */
[----:B------:R-:W-:-:S09]  /*1540*/  VIADD R111, R111, UR6 ;  /* 0x000000066f6f7c36 */ /* 0x000fd20008000000 */
.L_x_193:
[----:B------:R-:W-:Y:S01]  /*1550*/  SHF.L.U32 R0, R116, 0x1f, RZ ;  /* 0x0000001f74007819 */ /* 0x000fe200000006ff */
[----:B------:R-:W-:Y:S02]  /*1560*/  ULDC UR4, c[0x0][0x28c] ;  /* 0x0000a30000047ab9 */ /* 0x000fe40000000800 */
[----:B------:R-:W-:Y:S01]  /*1570*/  ISETP.LT.AND P1, PT, RZ, UR4, PT ;  /* 0x00000004ff007c0c */ /* 0x000fe2000bf21270 */
[----:B0-----:R-:W0:Y:S02]  /*1580*/  SYNCS.PHASECHK.TRANS64.TRYWAIT P0, [R107+UR44], R0 ;  /* 0x000000006b0075a7 */ /* 0x001e24000800016c */
[----:B0-----:R-:W-:Y:S10]  /*1590*/  @!P0 BRA `(.L_x_14) ;  /* 0x0000008c00908947 */ /* 0x001ff40003800000 */
.L_x_215:
[----:B------:R-:W-:Y:S05]  /*15a0*/  @P1 BRA `(.L_x_15) ;  /* 0x0000000000401947 */ /* 0x000fea0003800000 */
[----:B0-----:R-:W-:Y:S01]  /*15b0*/  MOV R0, 0x0 ;  /* 0x0000000000007802 */ /* 0x001fe20000000f00 */
[----:B------:R-:W-:Y:S01]  /*15c0*/  ULDC.64 UR4, c[0x4][0x68] ;  /* 0x01001a0000047ab9 */ /* 0x000fe20000000a00 */
[----:B------:R-:W-:Y:S01]  /*15d0*/  ULDC.64 UR6, c[0x4][0x8] ;  /* 0x0100020000067ab9 */ /* 0x000fe20000000a00 */
[----:B------:R-:W-:Y:S01]  /*15e0*/  IMAD.U32 R4, RZ, RZ, UR4 ;  /* 0x00000004ff047e24 */ /* 0x000fe2000f8e00ff */
[----:B------:R0:W1:Y:S01]  /*15f0*/  LDC.64 R14, c[0x4][R0] ;  /* 0x01000000000e7b82 */ /* 0x0000620000000a00 */
[----:B------:R-:W-:Y:S01]  /*1600*/  IMAD.U32 R5, RZ, RZ, UR5 ;  /* 0x00000005ff057e24 */ /* 0x000fe2000f8e00ff */
[----:B------:R-:W-:Y:S01]  /*1610*/  ULDC.64 UR4, c[0x4][0x70] ;  /* 0x01001c0000047ab9 */ /* 0x000fe20000000a00 */
[----:B------:R-:W-:Y:S02]  /*1620*/  IMAD.U32 R10, RZ, RZ, UR6 ;  /* 0x00000006ff0a7e24 */ /* 0x000fe4000f8e00ff */
[----:B------:R-:W-:Y:S02]  /*1630*/  IMAD.U32 R6, RZ, RZ, UR4 ;  /* 0x00000004ff067e24 */ /* 0x000fe4000f8e00ff */
[----:B------:R-:W-:-:S02]  /*1640*/  IMAD.U32 R7, RZ, RZ, UR5 ;  /* 0x00000005ff077e24 */ /* 0x000fc4000f8e00ff */
[----:B------:R-:W-:Y:S02]  /*1650*/  IMAD.U32 R11, RZ, RZ, UR7 ;  /* 0x00000007ff0b7e24 */ /* 0x000fe4000f8e00ff */
[----:B------:R-:W-:Y:S02]  /*1660*/  IMAD.MOV.U32 R8, RZ, RZ, 0x1e1 ;  /* 0x000001e1ff087424 */ /* 0x000fe400078e00ff */
[----:B------:R-:W-:Y:S02]  /*1670*/  IMAD.MOV.U32 R12, RZ, RZ, 0x1 ;  /* 0x00000001ff0c7424 */ /* 0x000fe400078e00ff */
[----:B0-----:R-:W-:-:S07]  /*1680*/  IMAD.MOV.U32 R13, RZ, RZ, RZ ;  /* 0x000000ffff0d7224 */ /* 0x001fce00078e00ff */
[----:B------:R-:W-:-:S07]  /*1690*/  LEPC R20, `(.L_x_15) ;  /* 0x000000001014794e */ /* 0x000fce0000000000 */
[----:B-1---5:R-:W-:Y:S05]  /*16a0*/  CALL.ABS.NOINC R14 ;  /* 0x000000000e007343 */ /* 0x022fea0003c00000 */
.L_x_15:
[----:B0-----:R-:W-:-:S05]  /*16b0*/  IMAD.U32 R0, RZ, RZ, UR36 ;  /* 0x00000024ff007e24 */ /* 0x001fca000f8e00ff */
[----:B------:R-:W-:-:S13]  /*16c0*/  ISETP.NE.AND P0, PT, R0, 0x3, PT ;  /* 0x000000030000780c */ /* 0x000fda0003f05270 */
[----:B------:R-:W-:Y:S05]  /*16d0*/  @!P0 BRA `(.L_x_16) ;  /* 0x0000000000048947 */ /* 0x000fea0003800000 */
[----:B------:R-:W-:Y:S01]  /*16e0*/  BPT.TRAP 0x1 ;  /* 0x000000040000795c */ /* 0x000fe20000300000 */
.L_x_16:
[----:B------:R-:W-:Y:S02]  /*16f0*/  IMAD.U32 R3, RZ, RZ, UR43 ;  /* 0x0000002bff037e24 */ /* 0x000fe4000f8e00ff */
[----:B------:R-:W-:-:S03]  /*1700*/  IMAD.U32 R0, RZ, RZ, UR47 ;  /* 0x0000002fff007e24 */ /* 0x000fc6000f8e00ff */
[----:B------:R-:W-:Y:S02]  /*1710*/  LEA R3, R3, UR42, 0x3 ;  /* 0x0000002a03037c11 */ /* 0x000fe4000f8e18ff */
[----:B------:R-:W-:-:S04]  /*1720*/  SHF.L.U32 R0, R0, 0x1f, RZ ;  /* 0x0000001f00007819 */ /* 0x000fc800000006ff */
[----:B------:R0:W1:Y:S01]  /*1730*/  SYNCS.PHASECHK.TRANS64.TRYWAIT P1, [R3+URZ], R0 ;  /* 0x00000000030075a7 */ /* 0x000062000802017f */
[----:B------:R-:W-:Y:S05]  /*1740*/  @!P0 BRA `(.L_x_17) ;  /* 0x0000000000048947 */ /* 0x000fea0003800000 */
[----:B------:R-:W-:Y:S01]  /*1750*/  BPT.TRAP 0x1 ;  /* 0x000000040000795c */ /* 0x000fe20000300000 */
.L_x_17:
[----:B------:R-:W-:-:S05]  /*1760*/  IMAD.U32 R4, RZ, RZ, UR46 ;  /* 0x0000002eff047e24 */ /* 0x000fca000f8e00ff */
[----:B------:R-:W-:Y:S01]  /*1770*/  ISETP.GE.AND P2, PT, R4, 0x1, PT ;  /* 0x000000010400780c */ /* 0x000fe20003f46270 */
[----:B-1----:R-:W-:-:S12]  /*1780*/  @P1 BRA `(.L_x_18) ;  /* 0x0000000000081947 */ /* 0x002fd80003800000 */
[----:B------:R-:W1:Y:S02]  /*1790*/  SYNCS.PHASECHK.TRANS64.TRYWAIT P1, [R3+URZ], R0 ;  /* 0x00000000030075a7 */ /* 0x000e64000802017f */
[----:B-1----:R-:W-:Y:S05]  /*17a0*/  @!P1 BRA `(.L_x_19) ;  /* 0x0000008c00209947 */ /* 0x002fea0003800000 */
.L_x_18:
[----:B------:R-:W-:Y:S05]  /*17b0*/  WARPSYNC.ALL ;  /* 0x0000000000007948 */ /* 0x000fea0003800000 */
[----:B------:R-:W-:Y:S01]  /*17c0*/  UIADD3 UR5, UR42, 0x180, URZ ;  /* 0x000001802a057890 */ /* 0x000fe2000fffe03f */
[----:B------:R-:W-:Y:S01]  /*17d0*/  WARPGROUP.ARRIVE ;  /* 0x00000000000079c5 */ /* 0x000fe20000000000 */
[----:B------:R-:W-:Y:S02]  /*17e0*/  UIADD3 UR4, UR42, 0x10180, URZ ;  /* 0x000101802a047890 */ /* 0x000fe4000fffe03f */
[----:B------:R-:W-:Y:S02]  /*17f0*/  USHF.R.U32.HI UR5, URZ, 0x4, UR5 ;  /* 0x000000043f057899 */ /* 0x000fe40008011605 */
[----:B------:R-:W-:-:S02]  /*1800*/  USHF.R.U32.HI UR4, URZ, 0x4, UR4 ;  /* 0x000000043f047899 */ /* 0x000fc40008011604 */
[----:B------:R-:W-:Y:S02]  /*1810*/  ULOP3.LUT UR5, UR5, 0x3fff, URZ, 0xc0, !UPT ;  /* 0x00003fff05057892 */ /* 0x000fe4000f8ec03f */
[----:B------:R-:W-:Y:S02]  /*1820*/  ULOP3.LUT UR4, UR4, 0x3fff, URZ, 0xc0, !UPT ;  /* 0x00003fff04047892 */ /* 0x000fe4000f8ec03f */
[----:B------:R-:W-:Y:S02]  /*1830*/  ULOP3.LUT UR5, UR5, 0x10000, URZ, 0xfc, !UPT ;  /* 0x0001000005057892 */ /* 0x000fe4000f8efc3f */
[----:B------:R-:W-:Y:S02]  /*1840*/  ULOP3.LUT UR4, UR4, 0x10000, URZ, 0xfc, !UPT ;  /* 0x0001000004047892 */ /* 0x000fe4000f8efc3f */
[----:B------:R-:W-:Y:S02]  /*1850*/  ULEA UR7, UR43, UR5, 0xa ;  /* 0x000000052b077291 */ /* 0x000fe4000f8e503f */
[----:B------:R-:W-:Y:S01]  /*1860*/  UIMAD UR6, UR43, 0xa00, UR4 ;  /* 0x00000a002b0678a4 */ /* 0x000fe2000f8e0204 */
[----:B------:R-:W-:Y:S01]  /*1870*/  UMOV UR9, 0x40000040 ;  /* 0x4000004000097882 */ /* 0x000fe20000000000 */
[----:B------:R-:W-:-:S02]  /*1880*/  UMOV UR11, 0x40000040 ;  /* 0x40000040000b7882 */ /* 0x000fc40000000000 */
[----:B------:R-:W-:Y:S01]  /*1890*/  UIADD3 UR12, UR6, 0x100, URZ ;  /* 0x00000100060c7890 */ /* 0x000fe2000fffe03f */
[----:B------:R-:W-:Y:S02]  /*18a0*/  UMOV UR8, UR7 ;  /* 0x0000000700087c82 */ /* 0x000fe40008000000 */
[----:B------:R-:W-:Y:S01]  /*18b0*/  UMOV UR10, UR6 ;  /* 0x00000006000a7c82 */ /* 0x000fe20008000000 */
[----:B------:R-:W-:Y:S01]  /*18c0*/  UIADD3 UR13, UR6, 0x200, URZ ;  /* 0x00000200060d7890 */ /* 0x000fe2000fffe03f */
[----:B------:R-:W-:Y:S01]  /*18d0*/  HGMMA.64x32x16.F32 R88, gdesc[UR8], RZ, !UPT, gsb0 ;  /* 0x00600000085879f0 */ /* 0x000fe2000c0008ff */
[----:B------:R-:W-:Y:S01]  /*18e0*/  UMOV UR11, 0x40000040 ;  /* 0x40000040000b7882 */ /* 0x000fe20000000000 */
[----:B------:R-:W-:Y:S01]  /*18f0*/  UMOV UR10, UR12 ;  /* 0x0000000c000a7c82 */ /* 0x000fe20008000000 */
[----:B------:R-:W-:Y:S02]  /*1900*/  UIADD3 UR14, UR6, 0x300, URZ ;  /* 0x00000300060e7890 */ /* 0x000fe4000fffe03f */
[----:B------:R-:W-:Y:S01]  /*1910*/  UIADD3 UR12, UR6, 0x400, URZ ;  /* 0x00000400060c7890 */ /* 0x000fe2000fffe03f */
[----:B------:R-:W-:-:S02]  /*1920*/  WARPGROUP.DEPBAR.LE gsb0, 0x0 ;  /* 0x00008000000079c5 */ /* 0x000fc40000010000 */
[----:B------:R-:W-:-:S06]  /*1930*/  WARPGROUP.ARRIVE ;  /* 0x00000000000079c5 */ /* 0x000fcc0000000000 */
[----:B------:R-:W-:Y:S01]  /*1940*/  HGMMA.64x32x16.F32 R72, gdesc[UR8], RZ, !UPT, gsb0 ;  /* 0x00600000084879f0 */ /* 0x000fe2000c0008ff */
[----:B------:R-:W-:Y:S01]  /*1950*/  UMOV UR10, UR13 ;  /* 0x0000000d000a7c82 */ /* 0x000fe20008000000 */
[----:B------:R-:W-:Y:S01]  /*1960*/  UMOV UR11, 0x40000040 ;  /* 0x40000040000b7882 */ /* 0x000fe20000000000 */
[----:B------:R-:W-:Y:S01]  /*1970*/  UIADD3 UR13, UR6, 0x202, URZ ;  /* 0x00000202060d7890 */ /* 0x000fe2000fffe03f */
[----:B------:R-:W-:Y:S02]  /*1980*/  WARPGROUP.DEPBAR.LE gsb0, 0x0 ;  /* 0x00008000000079c5 */ /* 0x000fe40000010000 */
        /* <DEDUP_REMOVED lines=14> */
[----:B------:R-:W-:Y:S02]  /*1a70*/  UIADD3 UR8, UR7, 0x2, URZ ;  /* 0x0000000207087890 */ /* 0x000fe4000fffe03f */
[----:B------:R-:W-:Y:S01]  /*1a80*/  UIADD3 UR10, UR6, 0x2, URZ ;  /* 0x00000002060a7890 */ /* 0x000fe2000fffe03f */
[----:B------:R-:W-:Y:S01]  /*1a90*/  UMOV UR9, 0x40000040 ;  /* 0x4000004000097882 */ /* 0x000fe20000000000 */
[----:B------:R-:W-:Y:S01]  /*1aa0*/  UMOV UR11, 0x40000040 ;  /* 0x40000040000b7882 */ /* 0x000fe20000000000 */
[----:B------:R-:W-:Y:S02]  /*1ab0*/  WARPGROUP.DEPBAR.LE gsb0, 0x0 ;  /* 0x00008000000079c5 */ /* 0x000fe40000010000 */
[----:B------:R-:W-:-:S06]  /*1ac0*/  WARPGROUP.ARRIVE ;  /* 0x00000000000079c5 */ /* 0x000fcc0000000000 */
[----:B------:R-:W-:Y:S01]  /*1ad0*/  HGMMA.64x32x16.F32 R88, gdesc[UR8], R88, gsb0 ;  /* 0x00600000085879f0 */ /* 0x000fe20008000858 */
[----:B------:R-:W-:Y:S01]  /*1ae0*/  UMOV UR10, UR12 ;  /* 0x0000000c000a7c82 */ /* 0x000fe20008000000 */
[----:B------:R-:W-:Y:S01]  /*1af0*/  UMOV UR11, 0x40000040 ;  /* 0x40000040000b7882 */ /* 0x000fe20000000000 */
[----:B------:R-:W-:Y:S01]  /*1b00*/  UIADD3 UR12, UR6, 0x402, URZ ;  /* 0x00000402060c7890 */ /* 0x000fe2000fffe03f */
        /* <DEDUP_REMOVED lines=179> */
[----:B------:R-:W-:Y:S02]  /*2640*/  UIADD3 UR7, UR6, 0x606, URZ ;  /* 0x0000060606077890 */ /* 0x000fe4000fffe03f */
        /* <DEDUP_REMOVED lines=23> */
[----:B------:R-:W-:Y:S03]  /*27c0*/  HGMMA.64x32x16.F32 R24, gdesc[UR8], R24, gsb0 ;  /* 0x00600000081879f0 */ /* 0x000fe60008000818 */
[----:B------:R-:W-:Y:S02]  /*27d0*/  WARPGROUP.DEPBAR.LE gsb0, 0x0 ;  /* 0x00008000000079c5 */ /* 0x000fe40000010000 */
[----:B------:R-:W-:Y:S05]  /*27e0*/  @!P2 BRA `(.L_x_20) ;  /* 0x000000100084a947 */ /* 0x000fea0003800000 */
[----:B------:R-:W-:Y:S01]  /*27f0*/  UIADD3 UR7, UR43, 0x1, URZ ;  /* 0x000000012b077890 */ /* 0x000fe2000fffe03f */
[----:B01----:R-:W-:-:S03]  /*2800*/  IMAD.U32 R0, RZ, RZ, UR46 ;  /* 0x0000002eff007e24 */ /* 0x003fc6000f8e00ff */
[----:B------:R-:W-:-:S04]  /*2810*/  UISETP.NE.AND UP0, UPT, UR7, 0x4, UPT ;  /* 0x000000040700788c */ /* 0x000fc8000bf05270 */
[----:B------:R-:W-:Y:S02]  /*2820*/  USEL UR6, URZ, 0x1, UP0 ;  /* 0x000000013f067887 */ /* 0x000fe40008000000 */
[----:B------:R-:W-:Y:S02]  /*2830*/  USEL UR7, UR7, URZ, UP0 ;  /* 0x0000003f07077287 */ /* 0x000fe40008000000 */
[----:B------:R-:W-:-:S06]  /*2840*/  ULOP3.LUT UR6, UR47, UR6, URZ, 0x3c, !UPT ;  /* 0x000000062f067292 */ /* 0x000fcc000f8e3c3f */
[----:B------:R-:W-:Y:S01]  /*2850*/  IMAD.U32 R5, RZ, RZ, UR6 ;  /* 0x00000006ff057e24 */ /* 0x000fe2000f8e00ff */
[----:B------:R-:W-:-:S06]  /*2860*/  UMOV UR6, UR43 ;  /* 0x0000002b00067c82 */ /* 0x000fcc0008000000 */
.L_x_27:
[----:B01----:R-:W-:Y:S05]  /*2870*/  @!P0 BRA `(.L_x_21) ;  /* 0x0000000000048947 */ /* 0x003fea0003800000 */
[----:B------:R-:W-:Y:S01]  /*2880*/  BPT.TRAP 0x1 ;  /* 0x000000040000795c */ /* 0x000fe20000300000 */
.L_x_21:
[----:B------:R-:W-:Y:S01]  /*2890*/  ULEA UR8, UR7, UR42, 0x3 ;  /* 0x0000002a07087291 */ /* 0x000fe2000f8e183f */
[----:B------:R-:W-:-:S08]  /*28a0*/  SHF.L.U32 R3, R5, 0x1f, RZ ;  /* 0x0000001f05037819 */ /* 0x000fd000000006ff */
[----:B------:R0:W1:Y:S01]  /*28b0*/  SYNCS.PHASECHK.TRANS64.TRYWAIT P1, [UR8], R3 ;  /* 0x00000003ff0075a7 */ /* 0x0000620008020148 */
[----:B------:R-:W-:Y:S05]  /*28c0*/  @!P0 BRA `(.L_x_22) ;  /* 0x0000000000048947 */ /* 0x000fea0003800000 */
[----:B------:R-:W-:Y:S01]  /*28d0*/  BPT.TRAP 0x1 ;  /* 0x000000040000795c */ /* 0x000fe20000300000 */
.L_x_22:
[----:B-1----:R-:W-:Y:S05]  /*28e0*/  @P1 BRA `(.L_x_23) ;  /* 0x0000000000081947 */ /* 0x002fea0003800000 */
[----:B------:R-:W1:Y:S02]  /*28f0*/  SYNCS.PHASECHK.TRANS64.TRYWAIT P1, [UR8], R3 ;  /* 0x00000003ff0075a7 */ /* 0x000e640008020148 */
[----:B-1----:R-:W-:Y:S05]  /*2900*/  @!P1 BRA `(.L_x_24) ;  /* 0x0000007800dc9947 */ /* 0x002fea0003800000 */
.L_x_23:
[----:B------:R-:W-:Y:S01]  /*2910*/  ULEA UR13, UR7, UR5, 0xa ;  /* 0x00000005070d7291 */ /* 0x000fe2000f8e503f */
[----:B------:R-:W-:Y:S01]  /*2920*/  WARPGROUP.ARRIVE ;  /* 0x00000000000079c5 */ /* 0x000fe20000000000 */
[----:B------:R-:W-:Y:S01]  /*2930*/  UIMAD UR12, UR7, 0xa00, UR4 ;  /* 0x00000a00070c78a4 */ /* 0x000fe2000f8e0204 */
[----:B------:R-:W-:Y:S01]  /*2940*/  UMOV UR9, 0x40000040 ;  /* 0x4000004000097882 */ /* 0x000fe20000000000 */
[----:B------:R-:W-:Y:S02]  /*2950*/  UMOV UR11, 0x40000040 ;  /* 0x40000040000b7882 */ /* 0x000fe40000000000 */
[----:B------:R-:W-:Y:S01]  /*2960*/  UIADD3 UR14, UR12, 0x100, URZ ;  /* 0x000001000c0e7890 */ /* 0x000fe2000fffe03f */
[----:B------:R-:W-:Y:S02]  /*2970*/  UMOV UR8, UR13 ;  /* 0x0000000d00087c82 */ /* 0x000fe40008000000 */
[----:B------:R-:W-:Y:S01]  /*2980*/  UMOV UR10, UR12 ;  /* 0x0000000c000a7c82 */ /* 0x000fe20008000000 */
[----:B------:R-:W-:Y:S01]  /*2990*/  UIADD3 UR15, UR12, 0x200, URZ ;  /* 0x000002000c0f7890 */ /* 0x000fe2000fffe03f */
[----:B------:R-:W-:Y:S01]  /*29a0*/  HGMMA.64x32x16.F32 R88, gdesc[UR8], R88, gsb0 ;  /* 0x00600000085879f0 */ /* 0x000fe20008000858 */
[----:B------:R-:W-:Y:S01]  /*29b0*/  UMOV UR11, 0x40000040 ;  /* 0x40000040000b7882 */ /* 0x000fe20000000000 */
[----:B------:R-:W-:Y:S01]  /*29c0*/  UMOV UR10, UR14 ;  /* 0x0000000e000a7c82 */ /* 0x000fe20008000000 */
[----:B------:R-:W-:-:S02]  /*29d0*/  UIADD3 UR16, UR12, 0x300, URZ ;  /* 0x000003000c107890 */ /* 0x000fc4000fffe03f */
        /* <DEDUP_REMOVED lines=238> */
[----:B------:R-:W-:Y:S01]  /*38c0*/  BPT.TRAP 0x1 ;  /* 0x000000040000795c */ /* 0x000fe20000300000 */
.L_x_25:
[----:B------:R-:W-:Y:S02]  /*38d0*/  UISETP.GT.U32.AND UP0, UPT, UR40, 0x1, UPT ;  /* 0x000000012800788c */ /* 0x000fe4000bf04070 */
[----:B------:R-:W-:-:S04]  /*38e0*/  ULEA UR8, UR6, UR42, 0x3 ;  /* 0x0000002a06087291 */ /* 0x000fc8000f8e183f */
[----:B------:R-:W-:Y:S01]  /*38f0*/  UIADD3 UR8, UR8, 0x20, URZ ;  /* 0x0000002008087890 */ /* 0x000fe2000fffe03f */
[----:B------:R-:W-:-:S03]  /*3900*/  PLOP3.LUT P1, PT, PT, PT, UP0, 0x80, 0x0 ;  /* 0x000000000000781c */ /* 0x000fc60003f2f008 */
[----:B------:R-:W-:-:S09]  /*3910*/  UPRMT UR8, URZ, 0x654, UR8 ;  /* 0x000006543f087896 */ /* 0x000fd20008000008 */
[----:B------:R-:W-:Y:S01]  /*3920*/  SYNCS.ARRIVE.TRANS64.RED.A1T0 RZ, [UR8], RZ ;  /* 0x000000ffffff79a7 */ /* 0x000fe20008100408 */
[----:B------:R-:W-:Y:S05]  /*3930*/  @P1 BRA `(.L_x_26) ;  /* 0x0000000000041947 */ /* 0x000fea0003800000 */
[----:B------:R-:W-:Y:S01]  /*3940*/  BPT.TRAP 0x1 ;  /* 0x000000040000795c */ /* 0x000fe20000300000 */
.L_x_26:
[----:B------:R-:W-:Y:S01]  /*3950*/  UIADD3 UR7, UR7, 0x1, URZ ;  /* 0x0000000107077890 */ /* 0x000fe2000fffe03f */
[C---:B------:R-:W-:Y:S01]  /*3960*/  ISETP.GT.AND P1, PT, R0.reuse, 0x1, PT ;  /* 0x000000010000780c */ /* 0x040fe20003f24270 */
[----:B------:R-:W-:Y:S01]  /*3970*/  UIADD3 UR6, UR6, 0x1, URZ ;  /* 0x0000000106067890 */ /* 0x000fe2000fffe03f */
[----:B------:R-:W-:Y:S01]  /*3980*/  VIADD R0, R0, 0xffffffff ;  /* 0xffffffff00007836 */ /* 0x000fe20000000000 */
[----:B------:R-:W-:Y:S02]  /*3990*/  UISETP.NE.AND UP0, UPT, UR7, 0x4, UPT ;  /* 0x000000040700788c */ /* 0x000fe4000bf05270 */
[----:B------:R-:W-:Y:S02]  /*39a0*/  UISETP.NE.AND UP1, UPT, UR6, 0x4, UPT ;  /* 0x000000040600788c */ /* 0x000fe4000bf25270 */
[----:B------:R-:W-:Y:S02]  /*39b0*/  USEL UR8, URZ, 0x1, UP0 ;  /* 0x000000013f087887 */ /* 0x000fe40008000000 */
[----:B------:R-:W-:-:S02]  /*39c0*/  USEL UR7, UR7, URZ, UP0 ;  /* 0x0000003f07077287 */ /* 0x000fc40008000000 */
[----:B------:R-:W-:Y:S02]  /*39d0*/  USEL UR6, UR6, URZ, UP1 ;  /* 0x0000003f06067287 */ /* 0x000fe40008800000 */
[----:B------:R-:W-:Y:S01]  /*39e0*/  LOP3.LUT R5, R5, UR8, RZ, 0x3c, !PT ;  /* 0x0000000805057c12 */ /* 0x000fe2000f8e3cff */
[----:B------:R-:W-:Y:S09]  /*39f0*/  @P1 BRA `(.L_x_27) ;  /* 0xffffffec009c1947 */ /* 0x000ff2000383ffff */
.L_x_20:
[----:B01----:R-:W0:Y:S01]  /*3a00*/  LDC R0, c[0x0][0x28c] ;  /* 0x0000a300ff007b82 */ /* 0x003e220000000800 */
[----:B------:R1:W-:Y:S01]  /*3a10*/  SYNCS.ARRIVE.TRANS64.A1T0 RZ, [R108+UR45], RZ ;  /* 0x000000ff6cff79a7 */ /* 0x0003e2000810002d */
[----:B0-----:R-:W-:-:S13]  /*3a20*/  ISETP.GE.AND P1, PT, R0, 0x1, PT ;  /* 0x000000010000780c */ /* 0x001fda0003f26270 */
[----:B-1----:R-:W-:Y:S05]  /*3a30*/  @!P1 BRA `(.L_x_28) ;  /* 0x0000000000309947 */ /* 0x002fea0003800000 */
[----:B------:R-:W-:Y:S05]  /*3a40*/  @!P0 BRA `(.L_x_29) ;  /* 0x0000000000048947 */ /* 0x000fea0003800000 */
[----:B------:R-:W-:Y:S01]  /*3a50*/  BPT.TRAP 0x1 ;  /* 0x000000040000795c */ /* 0x000fe20000300000 */
.L_x_29:
[----:B------:R-:W-:Y:S02]  /*3a60*/  UIADD3 UR4, UR46, UR43, URZ ;  /* 0x0000002b2e047290 */ /* 0x000fe4000fffe03f */
[----:B------:R-:W-:Y:S02]  /*3a70*/  UISETP.GT.U32.AND UP0, UPT, UR40, 0x1, UPT ;  /* 0x000000012800788c */ /* 0x000fe4000bf04070 */
[----:B------:R-:W-:-:S04]  /*3a80*/  USHF.L.U32 UR4, UR4, 0x3, URZ ;  /* 0x0000000304047899 */ /* 0x000fc8000800063f */
[----:B------:R-:W-:Y:S01]  /*3a90*/  ULOP3.LUT UR4, UR4, 0x18, URZ, 0xc0, !UPT ;  /* 0x0000001804047892 */ /* 0x000fe2000f8ec03f */
[----:B------:R-:W-:-:S03]  /*3aa0*/  PLOP3.LUT P0, PT, PT, PT, UP0, 0x80, 0x0 ;  /* 0x000000000000781c */ /* 0x000fc60003f0f008 */
[----:B------:R-:W-:-:S04]  /*3ab0*/  UIADD3 UR4, UR42, 0x20, UR4 ;  /* 0x000000202a047890 */ /* 0x000fc8000fffe004 */
[----:B------:R-:W-:-:S09]  /*3ac0*/  UPRMT UR4, URZ, 0x654, UR4 ;  /* 0x000006543f047896 */ /* 0x000fd20008000004 */
[----:B------:R-:W-:Y:S01]  /*3ad0*/  SYNCS.ARRIVE.TRANS64.RED.A1T0 RZ, [UR4], RZ ;  /* 0x000000ffffff79a7 */ /* 0x000fe20008100404 */
[----:B------:R-:W-:Y:S05]  /*3ae0*/  @P0 BRA `(.L_x_28) ;  /* 0x0000000000040947 */ /* 0x000fea0003800000 */
[----:B------:R-:W-:Y:S01]  /*3af0*/  BPT.TRAP 0x1 ;  /* 0x000000040000795c */ /* 0x000fe20000300000 */
.L_x_28:
[----:B------:R-:W-:Y:S01]  /*3b00*/  SHF.L.U32 R0, R116, 0x1f, RZ ;  /* 0x0000001f74007819 */ /* 0x000fe200000006ff */
[----:B------:R-:W-:Y:S01]  /*3b10*/  UIADD3 UR43, UR41, UR43, URZ ;  /* 0x0000002b292b7290 */ /* 0x000fe2000fffe03f */
[----:B------:R-:W0:Y:S01]  /*3b20*/  LDC R7, c[0x0][0x288] ;  /* 0x0000a200ff077b82 */ /* 0x000e220000000800 */
[----:B------:R-:W-:Y:S02]  /*3b30*/  IMAD.SHL.U32 R12, R106, 0x2, RZ ;  /* 0x000000026a0c7824 */ /* 0x000fe400078e00ff */
[----:B------:R-:W-:Y:S02]  /*3b40*/  USHF.R.U32.HI UR4, URZ, 0x2, UR43 ;  /* 0x000000023f047899 */ /* 0x000fe4000801162b */
[----:B------:R-:W-:Y:S01]  /*3b50*/  UISETP.GT.U32.AND UP0, UPT, UR43, 0x3, UPT ;  /* 0x000000032b00788c */ /* 0x000fe2000bf04070 */
[----:B------:R-:W-:Y:S01]  /*3b60*/  SHF.R.S32.HI R13, RZ, 0x1f, R12 ;  /* 0x0000001fff0d7819 */ /* 0x000fe2000001140c */
[----:B------:R-:W-:Y:S01]  /*3b70*/  ULOP3.LUT UR4, UR4, 0x1, URZ, 0xc0, !UPT ;  /* 0x0000000104047892 */ /* 0x000fe2000f8ec03f */
[----:B------:R-:W1:Y:S01]  /*3b80*/  SYNCS.PHASECHK.TRANS64.TRYWAIT P0, [R107+UR44+0x10], R0 ;  /* 0x000010006b0075a7 */ /* 0x000e62000800016c */
[----:B------:R-:W-:-:S02]  /*3b90*/  UISETP.LT.U32.AND UP0, UPT, UR41, 0x4, UP0 ;  /* 0x000000042900788c */ /* 0x000fc40008701070 */
[----:B------:R-:W-:Y:S02]  /*3ba0*/  UISETP.NE.U32.AND UP1, UPT, UR4, 0x1, UPT ;  /* 0x000000010400788c */ /* 0x000fe4000bf25070 */
[----:B------:R-:W-:Y:S02]  /*3bb0*/  USEL UR5, URZ, 0x1, !UP0 ;  /* 0x000000013f057887 */ /* 0x000fe4000c000000 */
[----:B------:R-:W-:Y:S02]  /*3bc0*/  UISETP.GT.U32.AND UP1, UPT, UR41, 0x3, !UP1 ;  /* 0x000000032900788c */ /* 0x000fe4000cf24070 */
[----:B------:R-:W-:Y:S02]  /*3bd0*/  ULOP3.LUT UR43, UR43, 0x3, URZ, 0xc0, !UPT ;  /* 0x000000032b2b7892 */ /* 0x000fe4000f8ec03f */
[----:B------:R-:W-:-:S04]  /*3be0*/  USEL UR4, URZ, 0x1, !UP1 ;  /* 0x000000013f047887 */ /* 0x000fc8000c800000 */
[----:B------:R-:W-:Y:S01]  /*3bf0*/  ULOP3.LUT UR47, UR4, UR47, UR5, 0x96, !UPT ;  /* 0x0000002f042f7292 */ /* 0x000fe2000f8e9605 */
[----:B01----:R-:W-:Y:S11]  /*3c00*/  @!P0 BRA `(.L_x_30) ;  /* 0x0000006800348947 */ /* 0x003ff60003800000 */
.L_x_216:
[----:B------:R-:W-:Y:S01]  /*3c10*/  IMAD.SHL.U32 R4, R18, 0x40, RZ ;  /* 0x0000004012047824 */ /* 0x000fe200078e00ff */
[----:B------:R-:W-:Y:S01]  /*3c20*/  ULDC UR6, c[0x0][0x284] ;  /* 0x0000a10000067ab9 */ /* 0x000fe20000000800 */
[----:B------:R-:W-:Y:S01]  /*3c30*/  IMAD R112, R2, 0xa0, RZ ;  /* 0x000000a002707824 */ /* 0x000fe200078e02ff */
[----:B------:R-:W-:Y:S01]  /*3c40*/  SHF.R.S32.HI R11, RZ, 0x1f, R19 ;  /* 0x0000001fff0b7819 */ /* 0x000fe20000011413 */
[----:B------:R-:W-:Y:S01]  /*3c50*/  ULDC.64 UR4, c[0x0][0x5d0] ;  /* 0x0001740000047ab9 */ /* 0x000fe20000000a00 */
[----:B------:R-:W-:Y:S01]  /*3c60*/  ISETP.GE.AND P0, PT, R4, UR6, PT ;  /* 0x0000000604007c0c */ /* 0x000fe2000bf06270 */
[----:B------:R-:W-:Y:S01]  /*3c70*/  IMAD.WIDE.U32 R2, R19, UR4, R12 ;  /* 0x0000000413027c25 */ /* 0x000fe2000f8e000c */
[----:B------:R-:W-:Y:S02]  /*3c80*/  SHF.R.S32.HI R113, RZ, 0x1f, R112 ;  /* 0x0000001fff717819 */ /* 0x000fe40000011470 */
[C---:B------:R-:W-:Y:S01]  /*3c90*/  ISETP.GE.OR P0, PT, R112.reuse, R7, P0 ;  /* 0x000000077000720c */ /* 0x040fe20000706670 */
[----:B0-----:R-:W-:Y:S01]  /*3ca0*/  IMAD R0, R11, UR4, RZ ;  /* 0x000000040b007c24 */ /* 0x001fe2000f8e02ff */
[----:B------:R-:W-:-:S03]  /*3cb0*/  IADD3 R8, P1, R112, R2, RZ ;  /* 0x0000000270087210 */ /* 0x000fc60007f3e0ff */
[----:B------:R-:W-:-:S05]  /*3cc0*/  IMAD R5, R19, UR5, R0 ;  /* 0x0000000513057c24 */ /* 0x000fca000f8e0200 */
[----:B------:R-:W-:-:S03]  /*3cd0*/  IADD3.X R9, R113, R3, R5, P1, !PT ;  /* 0x0000000371097210 */ /* 0x000fc60000ffe405 */
[----:B------:R-:W-:Y:S05]  /*3ce0*/  @P0 BRA `(.L_x_31) ;  /* 0x0000004c00c40947 */ /* 0x000fea0003800000 */
[----:B------:R-:W0:Y:S01]  /*3cf0*/  LDC.64 R2, c[0x0][0x5c8] ;  /* 0x00017200ff027b82 */ /* 0x000e220000000a00 */
[----:B-----5:R-:W-:Y:S01]  /*3d00*/  FSETP.NEU.AND P1, PT, R23, RZ, PT ;  /* 0x000000ff1700720b */ /* 0x020fe20003f2d000 */
[----:B------:R-:W-:Y:S01]  /*3d10*/  IMAD R5, R106, -0x2, R7 ;  /* 0xfffffffe6a057824 */ /* 0x000fe200078e0207 */
[----:B------:R-:W-:Y:S01]  /*3d20*/  BSSY B0, `(.L_x_31) ;  /* 0x00004ed000007945 */ /* 0x000fe20003800000 */
[----:B------:R-:W-:-:S04]  /*3d30*/  IMAD.WIDE R118, R18, 0x40, R104 ;  /* 0x0000004012767825 */ /* 0x000fc800078e0268 */
[----:B------:R-:W-:Y:S02]  /*3d40*/  IMAD.IADD R0, R5, 0x1, -R112 ;  /* 0x0000000105007824 */ /* 0x000fe400078e0a70 */
[----:B------:R-:W-:-:S03]  /*3d50*/  IMAD.IADD R4, R111, 0x1, -R4 ;  /* 0x000000016f047824 */ /* 0x000fc600078e0a04 */
[----:B------:R-:W-:-:S04]  /*3d60*/  ISETP.GT.AND P0, PT, R0, RZ, PT ;  /* 0x000000ff0000720c */ /* 0x000fc80003f04270 */
[----:B------:R-:W-:Y:S01]  /*3d70*/  ISETP.GT.AND P2, PT, R4, RZ, P0 ;  /* 0x000000ff0400720c */ /* 0x000fe20000744270 */
[-C--:B0-----:R-:W-:Y:S02]  /*3d80*/  IMAD R5, R119, R2.reuse, RZ ;  /* 0x0000000277057224 */ /* 0x081fe400078e02ff */
[----:B------:R-:W-:-:S04]  /*3d90*/  IMAD.WIDE.U32 R8, R118, R2, R8 ;  /* 0x0000000276087225 */ /* 0x000fc800078e0008 */
[----:B------:R-:W-:-:S04]  /*3da0*/  IMAD R5, R118, R3, R5 ;  /* 0x0000000376057224 */ /* 0x000fc800078e0205 */
[----:B------:R-:W-:Y:S01]  /*3db0*/  IMAD.IADD R127, R9, 0x1, R5 ;  /* 0x00000001097f7824 */ /* 0x000fe200078e0205 */
[----:B------:R-:W-:Y:S06]  /*3dc0*/  @!P1 BRA `(.L_x_32) ;  /* 0x0000003400c09947 */ /* 0x000fec0003800000 */
[----:B------:R-:W0:Y:S01]  /*3dd0*/  LDC.64 R120, c[0x0][0x5b8] ;  /* 0x00016e00ff787b82 */ /* 0x000e220000000a00 */
[----:B------:R-:W-:-:S07]  /*3de0*/  ULDC.64 UR4, c[0x0][0x5c0] ;  /* 0x0001700000047ab9 */ /* 0x000fce0000000a00 */
[----:B------:R-:W1:Y:S08]  /*3df0*/  LDC.64 R122, c[0x0][0x5b0] ;  /* 0x00016c00ff7a7b82 */ /* 0x000e700000000a00 */
[----:B------:R-:W2:Y:S01]  /*3e00*/  LDC.64 R124, c[0x0][0x5a8] ;  /* 0x00016a00ff7c7b82 */ /* 0x000ea20000000a00 */
[-C--:B0-----:R-:W-:Y:S02]  /*3e10*/  IMAD R10, R11, R120.reuse, RZ ;  /* 0x000000780b0a7224 */ /* 0x081fe400078e02ff */
[----:B------:R-:W-:-:S04]  /*3e20*/  IMAD.WIDE.U32 R6, R19, R120, R12 ;  /* 0x0000007813067225 */ /* 0x000fc800078e000c */
[----:B------:R-:W-:Y:S01]  /*3e30*/  IMAD R117, R19, R121, R10 ;  /* 0x0000007913757224 */ /* 0x000fe200078e020a */
[----:B------:R-:W-:Y:S01]  /*3e40*/  IADD3 R14, P1, R112, R6, RZ ;  /* 0x00000006700e7210 */ /* 0x000fe20007f3e0ff */
[----:B-1----:R-:W-:-:S03]  /*3e50*/  IMAD R5, R119, R122, RZ ;  /* 0x0000007a77057224 */ /* 0x002fc600078e02ff */
[----:B------:R-:W-:Y:S01]  /*3e60*/  IADD3.X R15, R113, R7, R117, P1, !PT ;  /* 0x00000007710f7210 */ /* 0x000fe20000ffe475 */
[C---:B------:R-:W-:Y:S02]  /*3e70*/  IMAD R121, R118.reuse, R123, R5 ;  /* 0x0000007b76797224 */ /* 0x040fe400078e0205 */
[----:B------:R-:W-:-:S04]  /*3e80*/  IMAD.WIDE.U32 R6, R118, R122, R14 ;  /* 0x0000007a76067225 */ /* 0x000fc800078e000e */
[----:B------:R-:W-:Y:S01]  /*3e90*/  IMAD.IADD R5, R7, 0x1, R121 ;  /* 0x0000000107057824 */ /* 0x000fe200078e0279 */
[----:B--2---:R-:W-:-:S04]  /*3ea0*/  LEA R20, P1, R6, R124, 0x1 ;  /* 0x0000007c06147211 */ /* 0x004fc800078208ff */
[----:B------:R-:W-:-:S05]  /*3eb0*/  LEA.HI.X R21, R6, R125, R5, 0x1, P1 ;  /* 0x0000007d06157211 */ /* 0x000fca00008f0c05 */
[----:B------:R-:W2:Y:S01]  /*3ec0*/  @P2 LDG.E.LTC128B.U16 R5, desc[UR50][R20.64] ;  /* 0x0000003214052981 */ /* 0x000ea2000c1e1520 */
[----:B------:R-:W-:Y:S01]  /*3ed0*/  IMAD.WIDE.U32 R6, R118, R122, R112 ;  /* 0x0000007a76067225 */ /* 0x000fe200078e0070 */
[----:B------:R-:W-:Y:S02]  /*3ee0*/  BSSY B1, `(.L_x_33) ;  /* 0x0000015000017945 */ /* 0x000fe40003800000 */
[----:B------:R-:W-:-:S04]  /*3ef0*/  IADD3 R114, P1, R12, R6, RZ ;  /* 0x000000060c727210 */ /* 0x000fc80007f3e0ff */
[----:B------:R-:W-:Y:S02]  /*3f00*/  IADD3.X R115, R13, R121, R7, P1, !PT ;  /* 0x000000790d737210 */ /* 0x000fe40000ffe407 */
[----:B------:R-:W-:Y:S01]  /*3f10*/  LEA R10, P1, R8, UR4, 0x1 ;  /* 0x00000004080a7c11 */ /* 0x000fe2000f8208ff */
[----:B------:R-:W-:-:S03]  /*3f20*/  IMAD.WIDE.U32 R114, R19, R120, R114 ;  /* 0x0000007813727225 */ /* 0x000fc600078e0072 */
[----:B------:R-:W-:Y:S02]  /*3f30*/  LEA.HI.X R11, R8, UR5, R127, 0x1, P1 ;  /* 0x00000005080b7c11 */ /* 0x000fe400088f0c7f */
[----:B------:R-:W-:-:S04]  /*3f40*/  ISETP.GT.AND P1, PT, R0, 0x1, PT ;  /* 0x000000010000780c */ /* 0x000fc80003f24270 */
[----:B------:R-:W-:Y:S01]  /*3f50*/  ISETP.GT.AND P3, PT, R4, RZ, P1 ;  /* 0x000000ff0400720c */ /* 0x000fe20000f64270 */
[----:B--2---:R-:W-:-:S05]  /*3f60*/  HADD2.F32 R6, -RZ, R5.H0_H0 ;  /* 0x20000005ff067230 */ /* 0x004fca0000004100 */
[----:B------:R-:W-:Y:S01]  /*3f70*/  FMUL R7, R6, R23 ;  /* 0x0000001706077220 */ /* 0x000fe20000400000 */
[----:B------:R-:W-:-:S03]  /*3f80*/  LEA R6, P4, R114, R124, 0x1 ;  /* 0x0000007c72067211 */ /* 0x000fc600078808ff */
[----:B------:R-:W-:-:S05]  /*3f90*/  FFMA R7, R88, R22, R7 ;  /* 0x0000001658077223 */ /* 0x000fca0000000007 */
[----:B------:R-:W-:Y:S01]  /*3fa0*/  F2FP.F16.F32.PACK_AB R8, RZ, R7 ;  /* 0x00000007ff08723e */ /* 0x000fe200000000ff */
[----:B------:R-:W-:-:S03]  /*3fb0*/  IMAD.IADD R7, R117, 0x1, R115 ;  /* 0x0000000175077824 */ /* 0x000fc600078e0273 */
[----:B------:R-:W-:Y:S01]  /*3fc0*/  PRMT R9, R8, 0x7610, R9 ;  /* 0x0000761008097816 */ /* 0x000fe20000000009 */
[----:B------:R-:W-:Y:S01]  /*3fd0*/  IMAD.SHL.U32 R8, R122, 0x8, RZ ;  /* 0x000000087a087824 */ /* 0x000fe200078e00ff */
[----:B------:R-:W-:-:S03]  /*3fe0*/  LEA.HI.X R7, R114, R125, R7, 0x1, P4 ;  /* 0x0000007d72077211 */ /* 0x000fc600020f0c07 */
[----:B------:R0:W-:Y:S02]  /*3ff0*/  @P2 STG.E.U16 desc[UR50][R10.64], R9 ;  /* 0x000000090a002986 */ /* 0x0001e4000c101532 */
[----:B0-----:R-:W-:Y:S01]  /*4000*/  SHF.L.U64.HI R9, R122, 0x3, R123 ;  /* 0x000000037a097819 */ /* 0x001fe2000001027b */
[----:B------:R-:W-:Y:S06]  /*4010*/  @!P3 BRA `(.L_x_34) ;  /* 0x000000000004b947 */ /* 0x000fec0003800000 */
[----:B------:R0:W5:Y:S02]  /*4020*/  LDG.E.LTC128B.U16 R5, desc[UR50][R6.64+0x2] ;  /* 0x0000023206057981 */ /* 0x000164000c1e1520 */
.L_x_34:
[----:B------:R-:W-:Y:S05]  /*4030*/  BSYNC B1 ;  /* 0x0000000000017941 */ /* 0x000fea0003800000 */
.L_x_33:
[----:B-----5:R-:W-:Y:S01]  /*4040*/  HADD2.F32 R18, -RZ, R5.H0_H0 ;  /* 0x20000005ff127230 */ /* 0x020fe20000004100 */
[----:B------:R-:W-:Y:S01]  /*4050*/  ISETP.GT.AND P0, PT, R4, 0x8, P0 ;  /* 0x000000080400780c */ /* 0x000fe20000704270 */
[----:B------:R-:W-:-:S04]  /*4060*/  IMAD.WIDE.U32 R8, R118, R122, R8 ;  /* 0x0000007a76087225 */ /* 0x000fc800078e0008 */
[----:B------:R-:W-:Y:S01]  /*4070*/  FMUL R18, R18, R23 ;  /* 0x0000001712127220 */ /* 0x000fe20000400000 */
[----:B------:R-:W-:Y:S01]  /*4080*/  IMAD.IADD R121, R121, 0x1, R9 ;  /* 0x0000000179797824 */ /* 0x000fe200078e0209 */
[----:B------:R-:W-:Y:S02]  /*4090*/  IADD3 R9, P2, R14, R8, RZ ;  /* 0x000000080e097210 */ /* 0x000fe40007f5e0ff */
[----:B------:R-:W-:-:S03]  /*40a0*/  FFMA R18, R89, R22, R18 ;  /* 0x0000001659127223 */ /* 0x000fc60000000012 */
[----:B------:R-:W-:Y:S01]  /*40b0*/  IMAD.X R20, R121, 0x1, R15, P2 ;  /* 0x0000000179147824 */ /* 0x000fe200010e060f */
[C---:B------:R-:W-:Y:S02]  /*40c0*/  LEA R14, P2, R9.reuse, R124, 0x1 ;  /* 0x0000007c090e7211 */ /* 0x040fe400078408ff */
[----:B------:R-:W-:Y:S02]  /*40d0*/  F2FP.F16.F32.PACK_AB R18, RZ, R18 ;  /* 0x00000012ff12723e */ /* 0x000fe400000000ff */
[--C-:B------:R-:W-:Y:S02]  /*40e0*/  LEA.HI.X R15, R9, R125, R20.reuse, 0x1, P2 ;  /* 0x0000007d090f7211 */ /* 0x100fe400010f0c14 */
[----:B------:R-:W-:Y:S02]  /*40f0*/  PRMT R20, R18, 0x7610, R20 ;  /* 0x0000761012147816 */ /* 0x000fe40000000014 */
[----:B------:R-:W-:-:S03]  /*4100*/  PRMT R18, R5, 0x7610, R18 ;  /* 0x0000761005127816 */ /* 0x000fc60000000012 */
[----:B------:R1:W-:Y:S04]  /*4110*/  @P3 STG.E.U16 desc[UR50][R10.64+0x2], R20 ;  /* 0x000002140a003986 */ /* 0x0003e8000c101532 */
[----:B------:R-:W2:Y:S01]  /*4120*/  @P0 LDG.E.LTC128B.U16 R18, desc[UR50][R14.64] ;  /* 0x000000320e120981 */ /* 0x000ea2000c1e1520 */
[----:B------:R-:W-:Y:S01]  /*4130*/  IADD3 R12, P2, P3, R12, R8, R112 ;  /* 0x000000080c0c7210 */ /* 0x000fe20007b5e070 */
[----:B------:R-:W-:Y:S01]  /*4140*/  BSSY B1, `(.L_x_35) ;  /* 0x0000011000017945 */ /* 0x000fe20003800000 */
[----:B------:R-:W-:Y:S02]  /*4150*/  SHF.L.U64.HI R9, R2, 0x4, R3 ;  /* 0x0000000402097819 */ /* 0x000fe40000010203 */
[----:B------:R-:W-:Y:S02]  /*4160*/  IADD3.X R13, R13, R121, R113, P2, P3 ;  /* 0x000000790d0d7210 */ /* 0x000fe400017e6471 */
[----:B------:R-:W-:Y:S01]  /*4170*/  ISETP.GT.AND P1, PT, R4, 0x8, P1 ;  /* 0x000000080400780c */ /* 0x000fe20000f24270 */
[----:B------:R-:W-:-:S04]  /*4180*/  IMAD.WIDE.U32 R12, R19, R120, R12 ;  /* 0x00000078130c7225 */ /* 0x000fc800078e000c */
[----:B------:R-:W-:Y:S02]  /*4190*/  IMAD.IADD R3, R117, 0x1, R13 ;  /* 0x0000000175037824 */ /* 0x000fe400078e020d */
[----:B--2---:R-:W-:-:S05]  /*41a0*/  HADD2.F32 R8, -RZ, R18.H0_H0 ;  /* 0x20000012ff087230 */ /* 0x004fca0000004100 */
[----:B------:R-:W-:Y:S01]  /*41b0*/  FMUL R5, R8, R23 ;  /* 0x0000001708057220 */ /* 0x000fe20000400000 */
[----:B------:R-:W-:Y:S02]  /*41c0*/  LEA R8, P2, R2, R10, 0x4 ;  /* 0x0000000a02087211 */ /* 0x000fe400078420ff */
[----:B------:R-:W-:Y:S01]  /*41d0*/  LEA R2, P3, R12, R124, 0x1 ;  /* 0x0000007c0c027211 */ /* 0x000fe200078608ff */
[----:B------:R-:W-:Y:S02]  /*41e0*/  FFMA R5, R90, R22, R5 ;  /* 0x000000165a057223 */ /* 0x000fe40000000005 */
[----:B------:R-:W-:Y:S01]  /*41f0*/  IMAD.X R9, R9, 0x1, R11, P2 ;  /* 0x0000000109097824 */ /* 0x000fe200010e060b */
[----:B------:R-:W-:Y:S02]  /*4200*/  LEA.HI.X R3, R12, R125, R3, 0x1, P3 ;  /* 0x0000007d0c037211 */ /* 0x000fe400018f0c03 */
[----:B------:R-:W-:-:S05]  /*4210*/  F2FP.F16.F32.PACK_AB R5, RZ, R5 ;  /* 0x00000005ff05723e */ /* 0x000fca00000000ff */
[----:B------:R1:W-:Y:S01]  /*4220*/  @P0 STG.E.U16 desc[UR50][R8.64], R5 ;  /* 0x0000000508000986 */ /* 0x0003e2000c101532 */
[----:B------:R-:W-:Y:S05]  /*4230*/  @!P1 BRA `(.L_x_36) ;  /* 0x0000000000049947 */ /* 0x000fea0003800000 */
[----:B------:R2:W5:Y:S02]  /*4240*/  LDG.E.LTC128B.U16 R18, desc[UR50][R2.64+0x2] ;  /* 0x0000023202127981 */ /* 0x000564000c1e1520 */
.L_x_36:
[----:B------:R-:W-:Y:S05]  /*4250*/  BSYNC B1 ;  /* 0x0000000000017941 */ /* 0x000fea0003800000 */
.L_x_35:
[----:B-----5:R-:W-:Y:S01]  /*4260*/  HADD2.F32 R12, -RZ, R18.H0_H0 ;  /* 0x20000012ff0c7230 */ /* 0x020fe20000004100 */
[----:B------:R-:W-:Y:S01]  /*4270*/  ISETP.GT.AND P0, PT, R0, 0x8, PT ;  /* 0x000000080000780c */ /* 0x000fe20003f04270 */
[----:B------:R-:W-:Y:S03]  /*4280*/  BSSY B1, `(.L_x_37) ;  /* 0x0000008000017945 */ /* 0x000fe60003800000 */
[----:B------:R-:W-:Y:S01]  /*4290*/  FMUL R12, R12, R23 ;  /* 0x000000170c0c7220 */ /* 0x000fe20000400000 */
[----:B------:R-:W-:-:S03]  /*42a0*/  ISETP.GT.AND P2, PT, R4, RZ, P0 ;  /* 0x000000ff0400720c */ /* 0x000fc60000744270 */
[----:B------:R-:W-:-:S05]  /*42b0*/  FFMA R12, R91, R22, R12 ;  /* 0x000000165b0c7223 */ /* 0x000fca000000000c */
[----:B------:R-:W-:-:S05]  /*42c0*/  F2FP.F16.F32.PACK_AB R12, RZ, R12 ;  /* 0x0000000cff0c723e */ /* 0x000fca00000000ff */
[----:B------:R3:W-:Y:S01]  /*42d0*/  @P1 STG.E.U16 desc[UR50][R8.64+0x2], R12 ;  /* 0x0000020c08001986 */ /* 0x0007e2000c101532 */
[----:B------:R-:W-:Y:S05]  /*42e0*/  @!P2 BRA `(.L_x_38) ;  /* 0x000000000004a947 */ /* 0x000fea0003800000 */
[----:B------:R4:W5:Y:S02]  /*42f0*/  LDG.E.LTC128B.U16 R18, desc[UR50][R6.64+0x10] ;  /* 0x0000103206127981 */ /* 0x000964000c1e1520 */
.L_x_38:
[----:B------:R-:W-:Y:S05]  /*4300*/  BSYNC B1 ;  /* 0x0000000000017941 */ /* 0x000fea0003800000 */
.L_x_37:
[----:B---3-5:R-:W-:Y:S01]  /*4310*/  HADD2.F32 R12, -RZ, R18.H0_H0 ;  /* 0x20000012ff0c7230 */ /* 0x028fe20000004100 */
[----:B------:R-:W-:Y:S01]  /*4320*/  ISETP.GT.AND P1, PT, R0, 0x9, PT ;  /* 0x000000090000780c */ /* 0x000fe20003f24270 */
[----:B------:R-:W-:Y:S03]  /*4330*/  BSSY B1, `(.L_x_39) ;  /* 0x0000008000017945 */ /* 0x000fe60003800000 */
[----:B-1----:R-:W-:Y:S01]  /*4340*/  FMUL R5, R12, R23 ;  /* 0x000000170c057220 */ /* 0x002fe20000400000 */
[----:B------:R-:W-:-:S03]  /*4350*/  ISETP.GT.AND P3, PT, R4, RZ, P1 ;  /* 0x000000ff0400720c */ /* 0x000fc60000f64270 */
[----:B------:R-:W-:-:S05]  /*4360*/  FFMA R5, R92, R22, R5 ;  /* 0x000000165c057223 */ /* 0x000fca0000000005 */
[----:B------:R-:W-:-:S05]  /*4370*/  F2FP.F16.F32.PACK_AB R5, RZ, R5 ;  /* 0x00000005ff05723e */ /* 0x000fca00000000ff */
[----:B------:R1:W-:Y:S01]  /*4380*/  @P2 STG.E.U16 desc[UR50][R10.64+0x10], R5 ;  /* 0x000010050a002986 */ /* 0x0003e2000c101532 */
[----:B------:R-:W-:Y:S05]  /*4390*/  @!P3 BRA `(.L_x_40) ;  /* 0x000000000004b947 */ /* 0x000fea0003800000 */
[----:B------:R3:W5:Y:S02]  /*43a0*/  LDG.E.LTC128B.U16 R18, desc[UR50][R6.64+0x12] ;  /* 0x0000123206127981 */ /* 0x000764000c1e1520 */
.L_x_40:
[----:B------:R-:W-:Y:S05]  /*43b0*/  BSYNC B1 ;  /* 0x0000000000017941 */ /* 0x000fea0003800000 */
.L_x_39:
[----:B-----5:R-:W-:Y:S01]  /*43c0*/  HADD2.F32 R12, -RZ, R18.H0_H0 ;  /* 0x20000012ff0c7230 */ /* 0x020fe20000004100 */
[----:B------:R-:W-:Y:S01]  /*43d0*/  ISETP.GT.AND P0, PT, R4, 0x8, P0 ;  /* 0x000000080400780c */ /* 0x000fe20000704270 */
[----:B------:R-:W-:Y:S03]  /*43e0*/  BSSY B1, `(.L_x_41) ;  /* 0x0000007000017945 */ /* 0x000fe60003800000 */
[----:B------:R-:W-:-:S04]  /*43f0*/  FMUL R12, R12, R23 ;  /* 0x000000170c0c7220 */ /* 0x000fc80000400000 */
[----:B------:R-:W-:-:S05]  /*4400*/  FFMA R12, R93, R22, R12 ;  /* 0x000000165d0c7223 */ /* 0x000fca000000000c */
[----:B------:R-:W-:-:S05]  /*4410*/  F2FP.F16.F32.PACK_AB R12, RZ, R12 ;  /* 0x0000000cff0c723e */ /* 0x000fca00000000ff */
[----:B------:R0:W-:Y:S01]  /*4420*/  @P3 STG.E.U16 desc[UR50][R10.64+0x12], R12 ;  /* 0x0000120c0a003986 */ /* 0x0001e2000c101532 */
[----:B------:R-:W-:Y:S05]  /*4430*/  @!P0 BRA `(.L_x_42) ;  /* 0x0000000000048947 */ /* 0x000fea0003800000 */
[----:B------:R0:W5:Y:S02]  /*4440*/  LDG.E.LTC128B.U16 R18, desc[UR50][R2.64+0x10] ;  /* 0x0000103202127981 */ /* 0x000164000c1e1520 */
.L_x_42:
[----:B------:R-:W-:Y:S05]  /*4450*/  BSYNC B1 ;  /* 0x0000000000017941 */ /* 0x000fea0003800000 */
.L_x_41:
[----:B0----5:R-:W-:Y:S01]  /*4460*/  HADD2.F32 R12, -RZ, R18.H0_H0 ;  /* 0x20000012ff0c7230 */ /* 0x021fe20000004100 */
[----:B------:R-:W-:Y:S01]  /*4470*/  ISETP.GT.AND P1, PT, R4, 0x8, P1 ;  /* 0x000000080400780c */ /* 0x000fe20000f24270 */
[----:B------:R-:W-:Y:S03]  /*4480*/  BSSY B1, `(.L_x_43) ;  /* 0x0000007000017945 */ /* 0x000fe60003800000 */
[----:B-1----:R-:W-:-:S04]  /*4490*/  FMUL R5, R12, R23 ;  /* 0x000000170c057220 */ /* 0x002fc80000400000 */
[----:B------:R-:W-:-:S05]  /*44a0*/  FFMA R5, R94, R22, R5 ;  /* 0x000000165e057223 */ /* 0x000fca0000000005 */
[----:B------:R-:W-:-:S05]  /*44b0*/  F2FP.F16.F32.PACK_AB R5, RZ, R5 ;  /* 0x00000005ff05723e */ /* 0x000fca00000000ff */
[----:B------:R0:W-:Y:S01]  /*44c0*/  @P0 STG.E.U16 desc[UR50][R8.64+0x10], R5 ;  /* 0x0000100508000986 */ /* 0x0001e2000c101532 */
[----:B------:R-:W-:Y:S05]  /*44d0*/  @!P1 BRA `(.L_x_44) ;  /* 0x0000000000049947 */ /* 0x000fea0003800000 */
[----:B------:R1:W5:Y:S02]  /*44e0*/  LDG.E.LTC128B.U16 R18, desc[UR50][R2.64+0x12] ;  /* 0x0000123202127981 */ /* 0x000364000c1e1520 */
.L_x_44:
[----:B------:R-:W-:Y:S05]  /*44f0*/  BSYNC B1 ;  /* 0x0000000000017941 */ /* 0x000fea0003800000 */
.L_x_43:
        /* <DEDUP_REMOVED lines=10> */
.L_x_46:
[----:B------:R-:W-:Y:S05]  /*45a0*/  BSYNC B1 ;  /* 0x0000000000017941 */ /* 0x000fea0003800000 */
.L_x_45:
[----:B0----5:R-:W-:Y:S01]  /*45b0*/  HADD2.F32 R12, -RZ, R18.H0_H0 ;  /* 0x20000012ff0c7230 */ /* 0x021fe20000004100 */
        /* <DEDUP_REMOVED lines=9> */
.L_x_48:
[----:B------:R-:W-:Y:S05]  /*4650*/  BSYNC B1 ;  /* 0x0000000000017941 */ /* 0x000fea0003800000 */
.L_x_47:
        /* <DEDUP_REMOVED lines=9> */
.L_x_50:
[----:B------:R-:W-:Y:S05]  /*46f0*/  BSYNC B1 ;  /* 0x0000000000017941 */ /* 0x000fea0003800000 */
.L_x_49:
[----:B0----5:R-:W-:Y:S01]  /*4700*/  HADD2.F32 R12, -RZ, R18.H0_H0 ;  /* 0x20000012ff0c7230 */ /* 0x021fe20000004100 */
        /* <DEDUP_REMOVED lines=8> */
.L_x_52:
[----:B------:R-:W-:Y:S05]  /*4790*/  BSYNC B1 ;  /* 0x0000000000017941 */ /* 0x000fea0003800000 */
.L_x_51:
        /* <DEDUP_REMOVED lines=10> */
.L_x_54:
[----:B------:R-:W-:Y:S05]  /*4840*/  BSYNC B1 ;  /* 0x0000000000017941 */ /* 0x000fea0003800000 */
.L_x_53:
        /* <DEDUP_REMOVED lines=10> */
.L_x_56:
[----:B------:R-:W-:Y:S05]  /*48f0*/  BSYNC B1 ;  /* 0x0000000000017941 */ /* 0x000fea0003800000 */
.L_x_55:
        /* <DEDUP_REMOVED lines=9> */
.L_x_58:
[----:B------:R-:W-:Y:S05]  /*4990*/  BSYNC B1 ;  /* 0x0000000000017941 */ /* 0x000fea0003800000 */
.L_x_57:
        /* <DEDUP_REMOVED lines=9> */
.L_x_60:
[----:B------:R-:W-:Y:S05]  /*4a30*/  BSYNC B1 ;  /* 0x0000000000017941 */ /* 0x000fea0003800000 */
.L_x_59:
        /* <DEDUP_REMOVED lines=10> */
.L_x_62:
[----:B------:R-:W-:Y:S05]  /*4ae0*/  BSYNC B1 ;  /* 0x0000000000017941 */ /* 0x000fea0003800000 */
.L_x_61:
        /* <DEDUP_REMOVED lines=10> */
.L_x_64:
[----:B------:R-:W-:Y:S05]  /*4b90*/  BSYNC B1 ;  /* 0x0000000000017941 */ /* 0x000fea0003800000 */
.L_x_63:
        /* <DEDUP_REMOVED lines=9> */
.L_x_66:
[----:B------:R-:W-:Y:S05]  /*4c30*/  BSYNC B1 ;  /* 0x0000000000017941 */ /* 0x000fea0003800000 */
.L_x_65:
        /* <DEDUP_REMOVED lines=9> */
.L_x_68:
[----:B------:R-:W-:Y:S05]  /*4cd0*/  BSYNC B1 ;  /* 0x0000000000017941 */ /* 0x000fea0003800000 */
.L_x_67:
        /* <DEDUP_REMOVED lines=10> */
.L_x_70:
[----:B------:R-:W-:Y:S05]  /*4d80*/  BSYNC B1 ;  /* 0x0000000000017941 */ /* 0x000fea0003800000 */
.L_x_69:
        /* <DEDUP_REMOVED lines=10> */
.L_x_72:
[----:B------:R-:W-:Y:S05]  /*4e30*/  BSYNC B1 ;  /* 0x0000000000017941 */ /* 0x000fea0003800000 */
.L_x_71:
        /* <DEDUP_REMOVED lines=9> */
.L_x_74:
[----:B------:R-:W-:Y:S05]  /*4ed0*/  BSYNC B1 ;  /* 0x0000000000017941 */ /* 0x000fea0003800000 */
.L_x_73:
        /* <DEDUP_REMOVED lines=9> */
.L_x_76:
[----:B------:R-:W-:Y:S05]  /*4f70*/  BSYNC B1 ;  /* 0x0000000000017941 */ /* 0x000fea0003800000 */
.L_x_75:
        /* <DEDUP_REMOVED lines=10> */
.L_x_78:
[----:B------:R-:W-:Y:S05]  /*5020*/  BSYNC B1 ;  /* 0x0000000000017941 */ /* 0x000fea0003800000 */
.L_x_77:
        /* <DEDUP_REMOVED lines=10> */
.L_x_80:
[----:B------:R-:W-:Y:S05]  /*50d0*/  BSYNC B1 ;  /* 0x0000000000017941 */ /* 0x000fea0003800000 */
.L_x_79:
        /* <DEDUP_REMOVED lines=9> */
.L_x_82:
[----:B------:R-:W-:Y:S05]  /*5170*/  BSYNC B1 ;  /* 0x0000000000017941 */ /* 0x000fea0003800000 */
.L_x_81:
        /* <DEDUP_REMOVED lines=9> */
.L_x_84:
[----:B------:R-:W-:Y:S05]  /*5210*/  BSYNC B1 ;  /* 0x0000000000017941 */ /* 0x000fea0003800000 */
.L_x_83:
        /* <DEDUP_REMOVED lines=10> */
.L_x_86:
[----:B------:R-:W-:Y:S05]  /*52c0*/  BSYNC B1 ;  /* 0x0000000000017941 */ /* 0x000fea0003800000 */
.L_x_85:
        /* <DEDUP_REMOVED lines=10> */
.L_x_88:
[----:B------:R-:W-:Y:S05]  /*5370*/  BSYNC B1 ;  /* 0x0000000000017941 */ /* 0x000fea0003800000 */
.L_x_87:
        /* <DEDUP_REMOVED lines=9> */
.L_x_90:
[----:B------:R-:W-:Y:S05]  /*5410*/  BSYNC B1 ;  /* 0x0000000000017941 */ /* 0x000fea0003800000 */
.L_x_89:
        /* <DEDUP_REMOVED lines=9> */
.L_x_92:
[----:B------:R-:W-:Y:S05]  /*54b0*/  BSYNC B1 ;  /* 0x0000000000017941 */ /* 0x000fea0003800000 */
.L_x_91:
        /* <DEDUP_REMOVED lines=10> */
.L_x_94:
[----:B------:R-:W-:Y:S05]  /*5560*/  BSYNC B1 ;  /* 0x0000000000017941 */ /* 0x000fea0003800000 */
.L_x_93:
        /* <DEDUP_REMOVED lines=10> */
.L_x_96:
[----:B------:R-:W-:Y:S05]  /*5610*/  BSYNC B1 ;  /* 0x0000000000017941 */ /* 0x000fea0003800000 */
.L_x_95:
        /* <DEDUP_REMOVED lines=9> */
.L_x_98:
[----:B------:R-:W-:Y:S05]  /*56b0*/  BSYNC B1 ;  /* 0x0000000000017941 */ /* 0x000fea0003800000 */
.L_x_97:
        /* <DEDUP_REMOVED lines=9> */
.L_x_100:
[----:B------:R-:W-:Y:S05]  /*5750*/  BSYNC B1 ;  /* 0x0000000000017941 */ /* 0x000fea0003800000 */
.L_x_99:
        /* <DEDUP_REMOVED lines=10> */
.L_x_102:
[----:B------:R-:W-:Y:S05]  /*5800*/  BSYNC B1 ;  /* 0x0000000000017941 */ /* 0x000fea0003800000 */
.L_x_101:
        /* <DEDUP_REMOVED lines=10> */
.L_x_104:
[----:B------:R-:W-:Y:S05]  /*58b0*/  BSYNC B1 ;  /* 0x0000000000017941 */ /* 0x000fea0003800000 */
.L_x_103:
        /* <DEDUP_REMOVED lines=9> */
.L_x_106:
[----:B------:R-:W-:Y:S05]  /*5950*/  BSYNC B1 ;  /* 0x0000000000017941 */ /* 0x000fea0003800000 */
.L_x_105:
        /* <DEDUP_REMOVED lines=9> */
.L_x_108:
[----:B------:R-:W-:Y:S05]  /*59f0*/  BSYNC B1 ;  /* 0x0000000000017941 */ /* 0x000fea0003800000 */
.L_x_107:
        /* <DEDUP_REMOVED lines=10> */
.L_x_110:
[----:B------:R-:W-:Y:S05]  /*5aa0*/  BSYNC B1 ;  /* 0x0000000000017941 */ /* 0x000fea0003800000 */
.L_x_109:
        /* <DEDUP_REMOVED lines=10> */
.L_x_112:
[----:B------:R-:W-:Y:S05]  /*5b50*/  BSYNC B1 ;  /* 0x0000000000017941 */ /* 0x000fea0003800000 */
.L_x_111:
        /* <DEDUP_REMOVED lines=9> */
.L_x_114:
[----:B------:R-:W-:Y:S05]  /*5bf0*/  BSYNC B1 ;  /* 0x0000000000017941 */ /* 0x000fea0003800000 */
.L_x_113:
        /* <DEDUP_REMOVED lines=9> */
.L_x_116:
[----:B------:R-:W-:Y:S05]  /*5c90*/  BSYNC B1 ;  /* 0x0000000000017941 */ /* 0x000fea0003800000 */
.L_x_115:
        /* <DEDUP_REMOVED lines=10> */
.L_x_118:
[----:B------:R-:W-:Y:S05]  /*5d40*/  BSYNC B1 ;  /* 0x0000000000017941 */ /* 0x000fea0003800000 */
.L_x_117:
        /* <DEDUP_REMOVED lines=10> */
.L_x_120:
[----:B------:R-:W-:Y:S05]  /*5df0*/  BSYNC B1 ;  /* 0x0000000000017941 */ /* 0x000fea0003800000 */
.L_x_119:
        /* <DEDUP_REMOVED lines=9> */
.L_x_122:
[----:B------:R-:W-:Y:S05]  /*5e90*/  BSYNC B1 ;  /* 0x0000000000017941 */ /* 0x000fea0003800000 */
.L_x_121:
        /* <DEDUP_REMOVED lines=9> */
.L_x_124:
[----:B------:R-:W-:Y:S05]  /*5f30*/  BSYNC B1 ;  /* 0x0000000000017941 */ /* 0x000fea0003800000 */
.L_x_123:
        /* <DEDUP_REMOVED lines=10> */
.L_x_126:
[----:B------:R-:W-:Y:S05]  /*5fe0*/  BSYNC B1 ;  /* 0x0000000000017941 */ /* 0x000fea0003800000 */
.L_x_125:
        /* <DEDUP_REMOVED lines=10> */
.L_x_128:
[----:B------:R-:W-:Y:S05]  /*6090*/  BSYNC B1 ;  /* 0x0000000000017941 */ /* 0x000fea0003800000 */
.L_x_127:
        /* <DEDUP_REMOVED lines=9> */
.L_x_130:
[----:B------:R-:W-:Y:S05]  /*6130*/  BSYNC B1 ;  /* 0x0000000000017941 */ /* 0x000fea0003800000 */
.L_x_129:
        /* <DEDUP_REMOVED lines=9> */
.L_x_132:
[----:B------:R-:W-:Y:S05]  /*61d0*/  BSYNC B1 ;  /* 0x0000000000017941 */ /* 0x000fea0003800000 */
.L_x_131:
        /* <DEDUP_REMOVED lines=10> */
.L_x_134:
[----:B------:R-:W-:Y:S05]  /*6280*/  BSYNC B1 ;  /* 0x0000000000017941 */ /* 0x000fea0003800000 */
.L_x_133:
        /* <DEDUP_REMOVED lines=10> */
.L_x_136:
[----:B------:R-:W-:Y:S05]  /*6330*/  BSYNC B1 ;  /* 0x0000000000017941 */ /* 0x000fea0003800000 */
.L_x_135:
        /* <DEDUP_REMOVED lines=9> */
.L_x_138:
[----:B------:R-:W-:Y:S05]  /*63d0*/  BSYNC B1 ;  /* 0x0000000000017941 */ /* 0x000fea0003800000 */
.L_x_137:
        /* <DEDUP_REMOVED lines=9> */
.L_x_140:
[----:B------:R-:W-:Y:S05]  /*6470*/  BSYNC B1 ;  /* 0x0000000000017941 */ /* 0x000fea0003800000 */
.L_x_139:
        /* <DEDUP_REMOVED lines=10> */
.L_x_142:
[----:B------:R-:W-:Y:S05]  /*6520*/  BSYNC B1 ;  /* 0x0000000000017941 */ /* 0x000fea0003800000 */
.L_x_141:
        /* <DEDUP_REMOVED lines=10> */
.L_x_144:
[----:B------:R-:W-:Y:S05]  /*65d0*/  BSYNC B1 ;  /* 0x0000000000017941 */ /* 0x000fea0003800000 */
.L_x_143:
        /* <DEDUP_REMOVED lines=9> */
.L_x_146:
[----:B------:R-:W-:Y:S05]  /*6670*/  BSYNC B1 ;  /* 0x0000000000017941 */ /* 0x000fea0003800000 */
.L_x_145:
        /* <DEDUP_REMOVED lines=9> */
.L_x_148:
[----:B------:R-:W-:Y:S05]  /*6710*/  BSYNC B1 ;  /* 0x0000000000017941 */ /* 0x000fea0003800000 */
.L_x_147:
        /* <DEDUP_REMOVED lines=10> */
.L_x_150:
[----:B------:R-:W-:Y:S05]  /*67c0*/  BSYNC B1 ;  /* 0x0000000000017941 */ /* 0x000fea0003800000 */
.L_x_149:
        /* <DEDUP_REMOVED lines=10> */
.L_x_152:
[----:B------:R-:W-:Y:S05]  /*6870*/  BSYNC B1 ;  /* 0x0000000000017941 */ /* 0x000fea0003800000 */
.L_x_151:
        /* <DEDUP_REMOVED lines=9> */
.L_x_154:
[----:B------:R-:W-:Y:S05]  /*6910*/  BSYNC B1 ;  /* 0x0000000000017941 */ /* 0x000fea0003800000 */
.L_x_153:
        /* <DEDUP_REMOVED lines=9> */
.L_x_156:
[----:B------:R-:W-:Y:S05]  /*69b0*/  BSYNC B1 ;  /* 0x0000000000017941 */ /* 0x000fea0003800000 */
.L_x_155:
        /* <DEDUP_REMOVED lines=10> */
.L_x_158:
[----:B------:R-:W-:Y:S05]  /*6a60*/  BSYNC B1 ;  /* 0x0000000000017941 */ /* 0x000fea0003800000 */
.L_x_157:
        /* <DEDUP_REMOVED lines=10> */
.L_x_160:
[----:B------:R-:W-:Y:S05]  /*6b10*/  BSYNC B1 ;  /* 0x0000000000017941 */ /* 0x000fea0003800000 */
.L_x_159:
        /* <DEDUP_REMOVED lines=9> */
.L_x_162:
[----:B------:R-:W-:Y:S05]  /*6bb0*/  BSYNC B1 ;  /* 0x0000000000017941 */ /* 0x000fea0003800000 */
.L_x_161:
        /* <DEDUP_REMOVED lines=9> */
.L_x_164:
[----:B------:R-:W-:Y:S05]  /*6c50*/  BSYNC B1 ;  /* 0x0000000000017941 */ /* 0x000fea0003800000 */
.L_x_163:
        /* <DEDUP_REMOVED lines=10> */
.L_x_166:
[----:B------:R-:W-:Y:S05]  /*6d00*/  BSYNC B1 ;  /* 0x0000000000017941 */ /* 0x000fea0003800000 */
.L_x_165:
        /* <DEDUP_REMOVED lines=10> */
.L_x_168:
[----:B------:R-:W-:Y:S05]  /*6db0*/  BSYNC B1 ;  /* 0x0000000000017941 */ /* 0x000fea0003800000 */
.L_x_167:
        /* <DEDUP_REMOVED lines=9> */
.L_x_170:
[----:B------:R-:W-:Y:S05]  /*6e50*/  BSYNC B1 ;  /* 0x0000000000017941 */ /* 0x000fea0003800000 */
.L_x_169:
        /* <DEDUP_REMOVED lines=9> */
.L_x_172:
[----:B------:R-:W-:Y:S05]  /*6ef0*/  BSYNC B1 ;  /* 0x0000000000017941 */ /* 0x000fea0003800000 */
.L_x_171:
        /* <DEDUP_REMOVED lines=10> */
.L_x_174:
[----:B------:R-:W-:Y:S05]  /*6fa0*/  BSYNC B1 ;  /* 0x0000000000017941 */ /* 0x000fea0003800000 */
.L_x_173:
        /* <DEDUP_REMOVED lines=10> */
.L_x_176:
[----:B------:R-:W-:Y:S05]  /*7050*/  BSYNC B1 ;  /* 0x0000000000017941 */ /* 0x000fea0003800000 */
.L_x_175:
        /* <DEDUP_REMOVED lines=9> */
.L_x_178:
[----:B------:R-:W-:Y:S05]  /*70f0*/  BSYNC B1 ;  /* 0x0000000000017941 */ /* 0x000fea0003800000 */
.L_x_177:
        /* <DEDUP_REMOVED lines=9> */
.L_x_180:
[----:B------:R-:W-:Y:S05]  /*7190*/  BSYNC B1 ;  /* 0x0000000000017941 */ /* 0x000fea0003800000 */
.L_x_179:
        /* <DEDUP_REMOVED lines=10> */
.L_x_182:
[----:B------:R-:W-:Y:S05]  /*7240*/  BSYNC B1 ;  /* 0x0000000000017941 */ /* 0x000fea0003800000 */
.L_x_181:
        /* <DEDUP_REMOVED lines=10> */
.L_x_184:
[----:B------:R-:W-:Y:S05]  /*72f0*/  BSYNC B1 ;  /* 0x0000000000017941 */ /* 0x000fea0003800000 */
.L_x_183:
        /* <DEDUP_REMOVED lines=9> */
.L_x_186:
[----:B------:R-:W-:Y:S05]  /*7390*/  BSYNC B1 ;  /* 0x0000000000017941 */ /* 0x000fea0003800000 */
.L_x_185:
[----:B0----5:R-:W-:Y:S01]  /*73a0*/  HADD2.F32 R0, -RZ, R18.H0_H0 ;  /* 0x20000012ff007230 */ /* 0x021fe20000004100 */
[----:B------:R-:W-:Y:S01]  /*73b0*/  ISETP.GT.AND P1, PT, R4, 0x8, P1 ;  /* 0x000000080400780c */ /* 0x000fe20000f24270 */
[----:B---34-:R-:W-:Y:S01]  /*73c0*/  @P0 IMAD.MOV.U32 R6, RZ, RZ, R8 ;  /* 0x000000ffff060224 */ /* 0x018fe200078e0008 */
[----:B------:R-:W-:Y:S01]  /*73d0*/  BSSY B1, `(.L_x_187) ;  /* 0x0000008000017945 */ /* 0x000fe20003800000 */
[----:B------:R-:W-:Y:S02]  /*73e0*/  @P0 IMAD.MOV.U32 R7, RZ, RZ, R9 ;  /* 0x000000ffff070224 */ /* 0x000fe400078e0009 */
[----:B------:R-:W-:-:S04]  /*73f0*/  FMUL R5, R0, R23 ;  /* 0x0000001700057220 */ /* 0x000fc80000400000 */
[----:B------:R-:W-:-:S05]  /*7400*/  FFMA R5, R38, R22, R5 ;  /* 0x0000001626057223 */ /* 0x000fca0000000005 */
[----:B------:R-:W-:-:S05]  /*7410*/  F2FP.F16.F32.PACK_AB R5, RZ, R5 ;  /* 0x00000005ff05723e */ /* 0x000fca00000000ff */
[----:B------:R0:W-:Y:S01]  /*7420*/  @P0 STG.E.U16 desc[UR50][R6.64+0x130], R5 ;  /* 0x0001300506000986 */ /* 0x0001e2000c101532 */
[----:B------:R-:W-:Y:S05]  /*7430*/  @!P1 BRA `(.L_x_188) ;  /* 0x0000000000049947 */ /* 0x000fea0003800000 */
[----:B------:R3:W5:Y:S02]  /*7440*/  LDG.E.LTC128B.U16 R18, desc[UR50][R2.64+0x132] ;  /* 0x0001323202127981 */ /* 0x000764000c1e1520 */
.L_x_188:
[----:B------:R-:W-:Y:S05]  /*7450*/  BSYNC B1 ;  /* 0x0000000000017941 */ /* 0x000fea0003800000 */
.L_x_187:
[----:B------:R-:W-:Y:S05]  /*7460*/  @!P1 BRA `(.L_x_189) ;  /* 0x0000001400e09947 */ /* 0x000fea0003800000 */
[----:B-----5:R-:W-:-:S05]  /*7470*/  HADD2.F32 R18, -RZ, R18.H0_H0 ;  /* 0x20000012ff127230 */ /* 0x020fca0000004100 */
[----:B------:R-:W-:-:S04]  /*7480*/  FMUL R18, R18, R23 ;  /* 0x0000001712127220 */ /* 0x000fc80000400000 */
[----:B------:R-:W-:-:S05]  /*7490*/  FFMA R18, R39, R22, R18 ;  /* 0x0000001627127223 */ /* 0x000fca0000000012 */
[----:B------:R-:W-:-:S05]  /*74a0*/  F2FP.F16.F32.PACK_AB R18, RZ, R18 ;  /* 0x00000012ff12723e */ /* 0x000fca00000000ff */
[----:B------:R4:W-:Y:S01]  /*74b0*/  STG.E.U16 desc[UR50][R8.64+0x132], R18 ;  /* 0x0001321208007986 */ /* 0x0009e2000c101532 */
[----:B------:R-:W-:Y:S05]  /*74c0*/  BRA `(.L_x_189) ;  /* 0x0000001400c87947 */ /* 0x000fea0003800000 */
.L_x_32:
[----:B------:R-:W-:Y:S01]  /*74d0*/  ULDC.64 UR4, c[0x0][0x5c0] ;  /* 0x0001700000047ab9 */ /* 0x000fe20000000a00 */
[----:B------:R-:W-:Y:S01]  /*74e0*/  ISETP.GT.AND P3, PT, R0, 0x1, PT ;  /* 0x000000010000780c */ /* 0x000fe20003f64270 */
[-C--:B------:R-:W-:Y:S01]  /*74f0*/  FMUL R88, R88, R22.reuse ;  /* 0x0000001658587220 */ /* 0x080fe20000400000 */
[----:B------:R-:W-:Y:S01]  /*7500*/  LEA R6, P1, R8, UR4, 0x1 ;  /* 0x0000000408067c11 */ /* 0x000fe2000f8208ff */
[-C--:B------:R-:W-:Y:S01]  /*7510*/  FMUL R89, R89, R22.reuse ;  /* 0x0000001659597220 */ /* 0x080fe20000400000 */
[----:B------:R-:W-:Y:S01]  /*7520*/  SHF.L.U64.HI R3, R2, 0x4, R3 ;  /* 0x0000000402037819 */ /* 0x000fe20000010203 */
[-C--:B------:R-:W-:Y:S01]  /*7530*/  FMUL R90, R90, R22.reuse ;  /* 0x000000165a5a7220 */ /* 0x080fe20000400000 */
[----:B------:R-:W-:Y:S01]  /*7540*/  LEA.HI.X R7, R8, UR5, R127, 0x1, P1 ;  /* 0x0000000508077c11 */ /* 0x000fe200088f0c7f */
[-C--:B------:R-:W-:Y:S01]  /*7550*/  FMUL R91, R91, R22.reuse ;  /* 0x000000165b5b7220 */ /* 0x080fe20000400000 */
[----:B------:R-:W-:Y:S01]  /*7560*/  ISETP.GT.AND P1, PT, R4, RZ, P3 ;  /* 0x000000ff0400720c */ /* 0x000fe20001f24270 */
[----:B------:R-:W-:Y:S01]  /*7570*/  FMUL R92, R92, R22 ;  /* 0x000000165c5c7220 */ /* 0x000fe20000400000 */
[----:B------:R-:W-:Y:S01]  /*7580*/  F2FP.F16.F32.PACK_AB R88, RZ, R88 ;  /* 0x00000058ff58723e */ /* 0x000fe200000000ff */
[-C--:B------:R-:W-:Y:S01]  /*7590*/  FMUL R93, R93, R22.reuse ;  /* 0x000000165d5d7220 */ /* 0x080fe20000400000 */
[----:B------:R-:W-:Y:S01]  /*75a0*/  F2FP.F16.F32.PACK_AB R89, RZ, R89 ;  /* 0x00000059ff59723e */ /* 0x000fe200000000ff */
[----:B------:R-:W-:Y:S01]  /*75b0*/  FMUL R94, R94, R22 ;  /* 0x000000165e5e7220 */ /* 0x000fe20000400000 */
[----:B------:R-:W-:Y:S01]  /*75c0*/  LEA R2, P5, R2, R6, 0x4 ;  /* 0x0000000602027211 */ /* 0x000fe200078a20ff */
[----:B------:R-:W-:Y:S01]  /*75d0*/  @P2 STG.E.U16 desc[UR50][R6.64], R88 ;  /* 0x0000005806002986 */ /* 0x000fe2000c101532 */
[----:B------:R-:W-:Y:S01]  /*75e0*/  ISETP.GT.AND P2, PT, R0, 0x8, PT ;  /* 0x000000080000780c */ /* 0x000fe20003f44270 */
[-C--:B------:R-:W-:Y:S01]  /*75f0*/  FMUL R95, R95, R22.reuse ;  /* 0x000000165f5f7220 */ /* 0x080fe20000400000 */
[C---:B------:R-:W-:Y:S01]  /*7600*/  ISETP.GT.AND P3, PT, R4.reuse, 0x8, P3 ;  /* 0x000000080400780c */ /* 0x040fe20001f64270 */
[----:B------:R-:W-:Y:S01]  /*7610*/  IMAD.X R3, R3, 0x1, R7, P5 ;  /* 0x0000000103037824 */ /* 0x000fe200028e0607 */
[C---:B------:R-:W-:Y:S01]  /*7620*/  ISETP.GT.AND P4, PT, R4.reuse, RZ, P2 ;  /* 0x000000ff0400720c */ /* 0x040fe20001784270 */
[----:B------:R-:W-:Y:S01]  /*7630*/  @P1 STG.E.U16 desc[UR50][R6.64+0x2], R89 ;  /* 0x0000025906001986 */ /* 0x000fe2000c101532 */
[----:B------:R-:W-:Y:S01]  /*7640*/  ISETP.GT.AND P1, PT, R4, 0x8, P0 ;  /* 0x000000080400780c */ /* 0x000fe20000724270 */
[-C--:B------:R-:W-:Y:S01]  /*7650*/  FMUL R96, R96, R22.reuse ;  /* 0x0000001660607220 */ /* 0x080fe20000400000 */
[----:B------:R-:W-:Y:S01]  /*7660*/  ISETP.GT.AND P0, PT, R0, 0x9, PT ;  /* 0x000000090000780c */ /* 0x000fe20003f04270 */
[----:B------:R-:W-:Y:S01]  /*7670*/  FMUL R97, R97, R22 ;  /* 0x0000001661617220 */ /* 0x000fe20000400000 */
[----:B------:R-:W-:Y:S01]  /*7680*/  F2FP.F16.F32.PACK_AB R90, RZ, R90 ;  /* 0x0000005aff5a723e */ /* 0x000fe200000000ff */
[-C--:B------:R-:W-:Y:S01]  /*7690*/  FMUL R98, R98, R22.reuse ;  /* 0x0000001662627220 */ /* 0x080fe20000400000 */
[----:B------:R-:W-:Y:S01]  /*76a0*/  ISETP.GT.AND P5, PT, R4, RZ, P0 ;  /* 0x000000ff0400720c */ /* 0x000fe200007a4270 */
[-C--:B------:R-:W-:Y:S01]  /*76b0*/  FMUL R99, R99, R22.reuse ;  /* 0x0000001663637220 */ /* 0x080fe20000400000 */
[----:B------:R-:W-:Y:S01]  /*76c0*/  F2FP.F16.F32.PACK_AB R91, RZ, R91 ;  /* 0x0000005bff5b723e */ /* 0x000fe200000000ff */
[----:B------:R-:W-:Y:S01]  /*76d0*/  FMUL R100, R100, R22 ;  /* 0x0000001664647220 */ /* 0x000fe20000400000 */
[----:B------:R-:W-:Y:S01]  /*76e0*/  F2FP.F16.F32.PACK_AB R92, RZ, R92 ;  /* 0x0000005cff5c723e */ /* 0x000fe200000000ff */
[-C--:B------:R-:W-:Y:S01]  /*76f0*/  FMUL R101, R101, R22.reuse ;  /* 0x0000001665657220 */ /* 0x080fe20000400000 */
[----:B------:R-:W-:Y:S01]  /*7700*/  F2FP.F16.F32.PACK_AB R93, RZ, R93 ;  /* 0x0000005dff5d723e */ /* 0x000fe200000000ff */
[----:B------:R-:W-:Y:S01]  /*7710*/  @P1 STG.E.U16 desc[UR50][R2.64], R90 ;  /* 0x0000005a02001986 */ /* 0x000fe2000c101532 */
[----:B------:R-:W-:Y:S01]  /*7720*/  ISETP.GT.AND P1, PT, R4, 0x8, P2 ;  /* 0x000000080400780c */ /* 0x000fe20001724270 */
[-C--:B------:R-:W-:Y:S01]  /*7730*/  FMUL R102, R102, R22.reuse ;  /* 0x0000001666667220 */ /* 0x080fe20000400000 */
[----:B------:R-:W-:Y:S01]  /*7740*/  ISETP.GT.AND P2, PT, R4, 0x8, P0 ;  /* 0x000000080400780c */ /* 0x000fe20000744270 */
[----:B------:R-:W-:Y:S01]  /*7750*/  @P3 STG.E.U16 desc[UR50][R2.64+0x2], R91 ;  /* 0x0000025b02003986 */ /* 0x000fe2000c101532 */
[C---:B------:R-:W-:Y:S01]  /*7760*/  ISETP.GT.AND P3, PT, R0.reuse, 0x10, PT ;  /* 0x000000100000780c */ /* 0x040fe20003f64270 */
[-C--:B------:R-:W-:Y:S01]  /*7770*/  FMUL R103, R103, R22.reuse ;  /* 0x0000001667677220 */ /* 0x080fe20000400000 */
[----:B------:R-:W-:Y:S01]  /*7780*/  ISETP.GT.AND P0, PT, R0, 0x11, PT ;  /* 0x000000110000780c */ /* 0x000fe20003f04270 */
[----:B------:R-:W-:Y:S01]  /*7790*/  @P4 STG.E.U16 desc[UR50][R6.64+0x10], R92 ;  /* 0x0000105c06004986 */ /* 0x000fe2000c101532 */
[----:B------:R-:W-:Y:S01]  /*77a0*/  ISETP.GT.AND P4, PT, R4, RZ, P3 ;  /* 0x000000ff0400720c */ /* 0x000fe20001f84270 */
[----:B------:R-:W-:Y:S01]  /*77b0*/  FMUL R72, R72, R22 ;  /* 0x0000001648487220 */ /* 0x000fe20000400000 */
[----:B------:R-:W-:Y:S01]  /*77c0*/  F2FP.F16.F32.PACK_AB R94, RZ, R94 ;  /* 0x0000005eff5e723e */ /* 0x000fe200000000ff */
[----:B------:R-:W-:Y:S01]  /*77d0*/  @P5 STG.E.U16 desc[UR50][R6.64+0x12], R93 ;  /* 0x0000125d06005986 */ /* 0x000fe2000c101532 */
[----:B------:R-:W-:Y:S01]  /*77e0*/  ISETP.GT.AND P5, PT, R4, RZ, P0 ;  /* 0x000000ff0400720c */ /* 0x000fe200007a4270 */
[----:B------:R-:W-:Y:S01]  /*77f0*/  FMUL R73, R73, R22 ;  /* 0x0000001649497220 */ /* 0x000fe20000400000 */
[----:B------:R-:W-:Y:S01]  /*7800*/  F2FP.F16.F32.PACK_AB R95, RZ, R95 ;  /* 0x0000005fff5f723e */ /* 0x000fe200000000ff */
[----:B------:R-:W-:Y:S01]  /*7810*/  @P1 STG.E.U16 desc[UR50][R2.64+0x10], R94 ;  /* 0x0000105e02001986 */ /* 0x000fe2000c101532 */
[----:B------:R-:W-:Y:S01]  /*7820*/  F2FP.F16.F32.PACK_AB R96, RZ, R96 ;  /* 0x00000060ff60723e */ /* 0x000fe200000000ff */
[-C--:B------:R-:W-:Y:S01]  /*7830*/  FMUL R74, R74, R22.reuse ;  /* 0x000000164a4a7220 */ /* 0x080fe20000400000 */
[----:B------:R-:W-:Y:S01]  /*7840*/  ISETP.GT.AND P1, PT, R4, 0x8, P3 ;  /* 0x000000080400780c */ /* 0x000fe20001f24270 */
[----:B------:R-:W-:Y:S01]  /*7850*/  @P2 STG.E.U16 desc[UR50][R2.64+0x12], R95 ;  /* 0x0000125f02002986 */ /* 0x000fe2000c101532 */
[----:B------:R-:W-:Y:S01]  /*7860*/  F2FP.F16.F32.PACK_AB R97, RZ, R97 ;  /* 0x00000061ff61723e */ /* 0x000fe200000000ff */
[-C--:B------:R-:W-:Y:S01]  /*7870*/  FMUL R75, R75, R22.reuse ;  /* 0x000000164b4b7220 */ /* 0x080fe20000400000 */
[----:B------:R-:W-:Y:S01]  /*7880*/  ISETP.GT.AND P3, PT, R0, 0x18, PT ;  /* 0x000000180000780c */ /* 0x000fe20003f64270 */
[----:B------:R-:W-:Y:S01]  /*7890*/  @P4 STG.E.U16 desc[UR50][R6.64+0x20], R96 ;  /* 0x0000206006004986 */ /* 0x000fe2000c101532 */
[----:B------:R-:W-:Y:S01]  /*78a0*/  ISETP.GT.AND P2, PT, R4, 0x8, P0 ;  /* 0x000000080400780c */ /* 0x000fe20000744270 */
[-C--:B------:R-:W-:Y:S01]  /*78b0*/  FMUL R76, R76, R22.reuse ;  /* 0x000000164c4c7220 */ /* 0x080fe20000400000 */
[----:B------:R-:W-:Y:S01]  /*78c0*/  ISETP.GT.AND P0, PT, R0, 0x19, PT ;  /* 0x000000190000780c */ /* 0x000fe20003f04270 */
[----:B------:R-:W-:Y:S01]  /*78d0*/  @P5 STG.E.U16 desc[UR50][R6.64+0x22], R97 ;  /* 0x0000226106005986 */ /* 0x000fe2000c101532 */
[C---:B------:R-:W-:Y:S01]  /*78e0*/  ISETP.GT.AND P4, PT, R4.reuse, RZ, P3 ;  /* 0x000000ff0400720c */ /* 0x040fe20001f84270 */
[-C--:B------:R-:W-:Y:S01]  /*78f0*/  FMUL R77, R77, R22.reuse ;  /* 0x000000164d4d7220 */ /* 0x080fe20000400000 */
[----:B------:R-:W-:Y:S01]  /*7900*/  ISETP.GT.AND P5, PT, R4, RZ, P0 ;  /* 0x000000ff0400720c */ /* 0x000fe200007a4270 */
[----:B------:R-:W-:Y:S01]  /*7910*/  FMUL R78, R78, R22 ;  /* 0x000000164e4e7220 */ /* 0x000fe20000400000 */
[----:B------:R-:W-:Y:S01]  /*7920*/  F2FP.F16.F32.PACK_AB R98, RZ, R98 ;  /* 0x00000062ff62723e */ /* 0x000fe200000000ff */
[-C--:B------:R-:W-:Y:S01]  /*7930*/  FMUL R79, R79, R22.reuse ;  /* 0x000000164f4f7220 */ /* 0x080fe20000400000 */
[----:B------:R-:W-:Y:S01]  /*7940*/  F2FP.F16.F32.PACK_AB R99, RZ, R99 ;  /* 0x00000063ff63723e */ /* 0x000fe200000000ff */
[----:B------:R-:W-:Y:S01]  /*7950*/  FMUL R80, R80, R22 ;  /* 0x0000001650507220 */ /* 0x000fe20000400000 */
[----:B------:R-:W-:Y:S01]  /*7960*/  F2FP.F16.F32.PACK_AB R100, RZ, R100 ;  /* 0x00000064ff64723e */ /* 0x000fe200000000ff */
[----:B------:R-:W-:Y:S01]  /*7970*/  @P1 STG.E.U16 desc[UR50][R2.64+0x20], R98 ;  /* 0x0000206202001986 */ /* 0x000fe2000c101532 */
[----:B------:R-:W-:Y:S01]  /*7980*/  ISETP.GT.AND P1, PT, R4, 0x8, P3 ;  /* 0x000000080400780c */ /* 0x000fe20001f24270 */
[-C--:B------:R-:W-:Y:S01]  /*7990*/  FMUL R81, R81, R22.reuse ;  /* 0x0000001651517220 */ /* 0x080fe20000400000 */
[----:B------:R-:W-:Y:S01]  /*79a0*/  F2FP.F16.F32.PACK_AB R101, RZ, R101 ;  /* 0x00000065ff65723e */ /* 0x000fe200000000ff */
[----:B------:R-:W-:Y:S01]  /*79b0*/  @P2 STG.E.U16 desc[UR50][R2.64+0x22], R99 ;  /* 0x0000226302002986 */ /* 0x000fe2000c101532 */
[----:B------:R-:W-:Y:S01]  /*79c0*/  ISETP.GT.AND P3, PT, R0, 0x20, PT ;  /* 0x000000200000780c */ /* 0x000fe20003f64270 */
[-C--:B------:R-:W-:Y:S01]  /*79d0*/  FMUL R82, R82, R22.reuse ;  /* 0x0000001652527220 */ /* 0x080fe20000400000 */
[----:B------:R-:W-:Y:S01]  /*79e0*/  ISETP.GT.AND P2, PT, R4, 0x8, P0 ;  /* 0x000000080400780c */ /* 0x000fe20000744270 */
[----:B------:R-:W-:Y:S01]  /*79f0*/  @P4 STG.E.U16 desc[UR50][R6.64+0x30], R100 ;  /* 0x0000306406004986 */ /* 0x000fe2000c101532 */
[----:B------:R-:W-:Y:S01]  /*7a00*/  ISETP.GT.AND P0, PT, R0, 0x21, PT ;  /* 0x000000210000780c */ /* 0x000fe20003f04270 */
[-C--:B------:R-:W-:Y:S01]  /*7a10*/  FMUL R83, R83, R22.reuse ;  /* 0x0000001653537220 */ /* 0x080fe20000400000 */
[C---:B------:R-:W-:Y:S01]  /*7a20*/  ISETP.GT.AND P4, PT, R4.reuse, RZ, P3 ;  /* 0x000000ff0400720c */ /* 0x040fe20001f84270 */
[----:B------:R-:W-:Y:S01]  /*7a30*/  @P5 STG.E.U16 desc[UR50][R6.64+0x32], R101 ;  /* 0x0000326506005986 */ /* 0x000fe2000c101532 */
        /* <DEDUP_REMOVED lines=169> */
[----:B------:R-:W-:Y:S01]  /*84d0*/  FMUL R39, R39, R22 ;  /* 0x0000001627277220 */ /* 0x000fe20000400000 */
[----:B------:R-:W-:Y:S01]  /*84e0*/  F2FP.F16.F32.PACK_AB R41, RZ, R41 ;  /* 0x00000029ff29723e */ /* 0x000fe200000000ff */
[----:B------:R-:W-:Y:S01]  /*84f0*/  @P2 STG.E.U16 desc[UR50][R2.64+0xb2], R71 ;  /* 0x0000b24702002986 */ /* 0x000fe2000c101532 */
[----:B------:R-:W-:-:S02]  /*8500*/  ISETP.GT.AND P3, PT, R0, 0x68, PT ;  /* 0x000000680000780c */ /* 0x000fc40003f64270 */
[----:B------:R-:W-:Y:S01]  /*8510*/  ISETP.GT.AND P2, PT, R4, 0x8, P0 ;  /* 0x000000080400780c */ /* 0x000fe20000744270 */
[----:B------:R-:W-:Y:S01]  /*8520*/  @P4 STG.E.U16 desc[UR50][R6.64+0xc0], R40 ;  /* 0x0000c02806004986 */ /* 0x000fe2000c101532 */
[----:B------:R-:W-:Y:S02]  /*8530*/  ISETP.GT.AND P0, PT, R0, 0x69, PT ;  /* 0x000000690000780c */ /* 0x000fe40003f04270 */
[C---:B------:R-:W-:Y:S01]  /*8540*/  ISETP.GT.AND P4, PT, R4.reuse, RZ, P3 ;  /* 0x000000ff0400720c */ /* 0x040fe20001f84270 */
[----:B------:R-:W-:Y:S01]  /*8550*/  @P5 STG.E.U16 desc[UR50][R6.64+0xc2], R41 ;  /* 0x0000c22906005986 */ /* 0x000fe2000c101532 */
[----:B------:R-:W-:Y:S02]  /*8560*/  ISETP.GT.AND P5, PT, R4, RZ, P0 ;  /* 0x000000ff0400720c */ /* 0x000fe400007a4270 */
[----:B------:R-:W-:Y:S02]  /*8570*/  F2FP.F16.F32.PACK_AB R42, RZ, R42 ;  /* 0x0000002aff2a723e */ /* 0x000fe400000000ff */
[----:B------:R-:W-:-:S02]  /*8580*/  F2FP.F16.F32.PACK_AB R43, RZ, R43 ;  /* 0x0000002bff2b723e */ /* 0x000fc400000000ff */
[----:B------:R-:W-:Y:S01]  /*8590*/  F2FP.F16.F32.PACK_AB R44, RZ, R44 ;  /* 0x0000002cff2c723e */ /* 0x000fe200000000ff */
[----:B------:R-:W-:Y:S01]  /*85a0*/  @P1 STG.E.U16 desc[UR50][R2.64+0xc0], R42 ;  /* 0x0000c02a02001986 */ /* 0x000fe2000c101532 */
[----:B------:R-:W-:Y:S02]  /*85b0*/  ISETP.GT.AND P1, PT, R4, 0x8, P3 ;  /* 0x000000080400780c */ /* 0x000fe40001f24270 */
[----:B------:R-:W-:Y:S01]  /*85c0*/  F2FP.F16.F32.PACK_AB R45, RZ, R45 ;  /* 0x0000002dff2d723e */ /* 0x000fe200000000ff */
[----:B------:R-:W-:Y:S01]  /*85d0*/  @P2 STG.E.U16 desc[UR50][R2.64+0xc2], R43 ;  /* 0x0000c22b02002986 */ /* 0x000fe2000c101532 */
[----:B------:R-:W-:Y:S02]  /*85e0*/  ISETP.GT.AND P3, PT, R0, 0x70, PT ;  /* 0x000000700000780c */ /* 0x000fe40003f64270 */
[----:B------:R-:W-:Y:S01]  /*85f0*/  ISETP.GT.AND P2, PT, R4, 0x8, P0 ;  /* 0x000000080400780c */ /* 0x000fe20000744270 */
[----:B------:R-:W-:Y:S01]  /*8600*/  @P4 STG.E.U16 desc[UR50][R6.64+0xd0], R44 ;  /* 0x0000d02c06004986 */ /* 0x000fe2000c101532 */
[----:B------:R-:W-:-:S02]  /*8610*/  ISETP.GT.AND P0, PT, R0, 0x71, PT ;  /* 0x000000710000780c */ /* 0x000fc40003f04270 */
[C---:B------:R-:W-:Y:S01]  /*8620*/  ISETP.GT.AND P4, PT, R4.reuse, RZ, P3 ;  /* 0x000000ff0400720c */ /* 0x040fe20001f84270 */
[----:B------:R-:W-:Y:S01]  /*8630*/  @P5 STG.E.U16 desc[UR50][R6.64+0xd2], R45 ;  /* 0x0000d22d06005986 */ /* 0x000fe2000c101532 */
[C---:B------:R-:W-:Y:S02]  /*8640*/  ISETP.GT.AND P5, PT, R4.reuse, RZ, P0 ;  /* 0x000000ff0400720c */ /* 0x040fe400007a4270 */
[----:B------:R-:W-:Y:S02]  /*8650*/  F2FP.F16.F32.PACK_AB R46, RZ, R46 ;  /* 0x0000002eff2e723e */ /* 0x000fe400000000ff */
[----:B------:R-:W-:Y:S02]  /*8660*/  F2FP.F16.F32.PACK_AB R47, RZ, R47 ;  /* 0x0000002fff2f723e */ /* 0x000fe400000000ff */
[----:B------:R-:W-:Y:S01]  /*8670*/  F2FP.F16.F32.PACK_AB R48, RZ, R48 ;  /* 0x00000030ff30723e */ /* 0x000fe200000000ff */
[----:B------:R-:W-:Y:S01]  /*8680*/  @P1 STG.E.U16 desc[UR50][R2.64+0xd0], R46 ;  /* 0x0000d02e02001986 */ /* 0x000fe2000c101532 */
[----:B------:R-:W-:-:S02]  /*8690*/  ISETP.GT.AND P1, PT, R4, 0x8, P3 ;  /* 0x000000080400780c */ /* 0x000fc40001f24270 */
[----:B------:R-:W-:Y:S01]  /*86a0*/  F2FP.F16.F32.PACK_AB R49, RZ, R49 ;  /* 0x00000031ff31723e */ /* 0x000fe200000000ff */
[----:B------:R-:W-:Y:S01]  /*86b0*/  @P2 STG.E.U16 desc[UR50][R2.64+0xd2], R47 ;  /* 0x0000d22f02002986 */ /* 0x000fe2000c101532 */
[----:B------:R-:W-:Y:S02]  /*86c0*/  ISETP.GT.AND P2, PT, R0, 0x78, PT ;  /* 0x000000780000780c */ /* 0x000fe40003f44270 */
[----:B------:R-:W-:Y:S01]  /*86d0*/  ISETP.GT.AND P0, PT, R4, 0x8, P0 ;  /* 0x000000080400780c */ /* 0x000fe20000704270 */
[----:B------:R-:W-:Y:S01]  /*86e0*/  @P4 STG.E.U16 desc[UR50][R6.64+0xe0], R48 ;  /* 0x0000e03006004986 */ /* 0x000fe2000c101532 */
[----:B------:R-:W-:Y:S02]  /*86f0*/  ISETP.GT.AND P3, PT, R0, 0x79, PT ;  /* 0x000000790000780c */ /* 0x000fe40003f64270 */
[C---:B------:R-:W-:Y:S01]  /*8700*/  ISETP.GT.AND P4, PT, R4.reuse, RZ, P2 ;  /* 0x000000ff0400720c */ /* 0x040fe20001784270 */
[----:B------:R-:W-:Y:S01]  /*8710*/  @P5 STG.E.U16 desc[UR50][R6.64+0xe2], R49 ;  /* 0x0000e23106005986 */ /* 0x000fe2000c101532 */
[----:B------:R-:W-:-:S02]  /*8720*/  ISETP.GT.AND P5, PT, R4, RZ, P3 ;  /* 0x000000ff0400720c */ /* 0x000fc40001fa4270 */
[----:B------:R-:W-:Y:S02]  /*8730*/  F2FP.F16.F32.PACK_AB R50, RZ, R50 ;  /* 0x00000032ff32723e */ /* 0x000fe400000000ff */
[----:B------:R-:W-:Y:S02]  /*8740*/  F2FP.F16.F32.PACK_AB R51, RZ, R51 ;  /* 0x00000033ff33723e */ /* 0x000fe400000000ff */
[----:B------:R-:W-:Y:S01]  /*8750*/  F2FP.F16.F32.PACK_AB R52, RZ, R52 ;  /* 0x00000034ff34723e */ /* 0x000fe200000000ff */
[----:B------:R-:W-:Y:S01]  /*8760*/  @P1 STG.E.U16 desc[UR50][R2.64+0xe0], R50 ;  /* 0x0000e03202001986 */ /* 0x000fe2000c101532 */
[C---:B------:R-:W-:Y:S02]  /*8770*/  ISETP.GT.AND P1, PT, R4.reuse, 0x8, P2 ;  /* 0x000000080400780c */ /* 0x040fe40001724270 */
[----:B------:R-:W-:Y:S01]  /*8780*/  F2FP.F16.F32.PACK_AB R53, RZ, R53 ;  /* 0x00000035ff35723e */ /* 0x000fe200000000ff */
[----:B------:R-:W-:Y:S01]  /*8790*/  @P0 STG.E.U16 desc[UR50][R2.64+0xe2], R51 ;  /* 0x0000e23302000986 */ /* 0x000fe2000c101532 */
[----:B------:R-:W-:-:S02]  /*87a0*/  ISETP.GT.AND P2, PT, R4, 0x8, P3 ;  /* 0x000000080400780c */ /* 0x000fc40001f44270 */
[C---:B------:R-:W-:Y:S01]  /*87b0*/  ISETP.GT.AND P3, PT, R0.reuse, 0x80, PT ;  /* 0x000000800000780c */ /* 0x040fe20003f64270 */
        /* <DEDUP_REMOVED lines=9> */
[----:B------:R-:W-:Y:S02]  /*8850*/  F2FP.F16.F32.PACK_AB R25, RZ, R25 ;  /* 0x00000019ff19723e */ /* 0x000fe400000000ff */
[C---:B------:R-:W-:Y:S01]  /*8860*/  ISETP.GT.AND P1, PT, R4.reuse, 0x8, P3 ;  /* 0x000000080400780c */ /* 0x040fe20001f24270 */
[----:B------:R-:W-:Y:S01]  /*8870*/  @P2 STG.E.U16 desc[UR50][R2.64+0xf2], R55 ;  /* 0x0000f23702002986 */ /* 0x000fe2000c101532 */
[----:B------:R-:W-:Y:S02]  /*8880*/  ISETP.GT.AND P0, PT, R4, 0x8, P0 ;  /* 0x000000080400780c */ /* 0x000fe40000704270 */
[----:B------:R-:W-:Y:S01]  /*8890*/  F2FP.F16.F32.PACK_AB R26, RZ, R26 ;  /* 0x0000001aff1a723e */ /* 0x000fe200000000ff */
[----:B------:R-:W-:Y:S01]  /*88a0*/  @P4 STG.E.U16 desc[UR50][R6.64+0x100], R24 ;  /* 0x0001001806004986 */ /* 0x000fe2000c101532 */
[----:B------:R-:W-:-:S02]  /*88b0*/  ISETP.GT.AND P4, PT, R0, 0x88, PT ;  /* 0x000000880000780c */ /* 0x000fc40003f84270 */
[----:B------:R-:W-:Y:S01]  /*88c0*/  F2FP.F16.F32.PACK_AB R27, RZ, R27 ;  /* 0x0000001bff1b723e */ /* 0x000fe200000000ff */
[----:B------:R-:W-:Y:S01]  /*88d0*/  @P5 STG.E.U16 desc[UR50][R6.64+0x102], R25 ;  /* 0x0001021906005986 */ /* 0x000fe2000c101532 */
[----:B------:R-:W-:Y:S02]  /*88e0*/  ISETP.GT.AND P5, PT, R0, 0x89, PT ;  /* 0x000000890000780c */ /* 0x000fe40003fa4270 */
[C---:B------:R-:W-:Y:S01]  /*88f0*/  ISETP.GT.AND P2, PT, R4.reuse, RZ, P4 ;  /* 0x000000ff0400720c */ /* 0x040fe20002744270 */
[----:B------:R-:W-:Y:S01]  /*8900*/  @P1 STG.E.U16 desc[UR50][R2.64+0x100], R26 ;  /* 0x0001001a02001986 */ /* 0x000fe2000c101532 */
[----:B------:R-:W-:Y:S02]  /*8910*/  ISETP.GT.AND P6, PT, R4, RZ, P5 ;  /* 0x000000ff0400720c */ /* 0x000fe40002fc4270 */
[----:B------:R-:W-:Y:S01]  /*8920*/  F2FP.F16.F32.PACK_AB R28, RZ, R28 ;  /* 0x0000001cff1c723e */ /* 0x000fe200000000ff */
[----:B------:R-:W-:Y:S01]  /*8930*/  @P0 STG.E.U16 desc[UR50][R2.64+0x102], R27 ;  /* 0x0001021b02000986 */ /* 0x000fe2000c101532 */
[----:B------:R-:W-:-:S02]  /*8940*/  F2FP.F16.F32.PACK_AB R29, RZ, R29 ;  /* 0x0000001dff1d723e */ /* 0x000fc400000000ff */
[----:B------:R-:W-:Y:S02]  /*8950*/  ISETP.GT.AND P4, PT, R4, 0x8, P4 ;  /* 0x000000080400780c */ /* 0x000fe40002784270 */
[C---:B------:R-:W-:Y:S02]  /*8960*/  ISETP.GT.AND P3, PT, R0.reuse, 0x90, PT ;  /* 0x000000900000780c */ /* 0x040fe40003f64270 */
[----:B------:R-:W-:Y:S01]  /*8970*/  F2FP.F16.F32.PACK_AB R30, RZ, R30 ;  /* 0x0000001eff1e723e */ /* 0x000fe200000000ff */
[----:B------:R-:W-:Y:S01]  /*8980*/  @P2 STG.E.U16 desc[UR50][R6.64+0x110], R28 ;  /* 0x0001101c06002986 */ /* 0x000fe2000c101532 */
[----:B------:R-:W-:Y:S02]  /*8990*/  ISETP.GT.AND P2, PT, R0, 0x91, PT ;  /* 0x000000910000780c */ /* 0x000fe40003f44270 */
[----:B------:R-:W-:Y:S01]  /*89a0*/  F2FP.F16.F32.PACK_AB R31, RZ, R31 ;  /* 0x0000001fff1f723e */ /* 0x000fe200000000ff */
[----:B------:R-:W-:Y:S01]  /*89b0*/  @P6 STG.E.U16 desc[UR50][R6.64+0x112], R29 ;  /* 0x0001121d06006986 */ /* 0x000fe2000c101532 */
[----:B------:R-:W-:-:S02]  /*89c0*/  ISETP.GT.AND P6, PT, R4, 0x8, P5 ;  /* 0x000000080400780c */ /* 0x000fc40002fc4270 */
[C---:B------:R-:W-:Y:S01]  /*89d0*/  ISETP.GT.AND P5, PT, R4.reuse, RZ, P3 ;  /* 0x000000ff0400720c */ /* 0x040fe20001fa4270 */
[----:B------:R-:W-:Y:S01]  /*89e0*/  @P4 STG.E.U16 desc[UR50][R2.64+0x110], R30 ;  /* 0x0001101e02004986 */ /* 0x000fe2000c101532 */
[----:B------:R-:W-:Y:S02]  /*89f0*/  ISETP.GT.AND P4, PT, R4, RZ, P2 ;  /* 0x000000ff0400720c */ /* 0x000fe40001784270 */
[C---:B------:R-:W-:Y:S02]  /*8a00*/  ISETP.GT.AND P1, PT, R0.reuse, 0x98, PT ;  /* 0x000000980000780c */ /* 0x040fe40003f24270 */
[----:B------:R-:W-:Y:S02]  /*8a10*/  F2FP.F16.F32.PACK_AB R32, RZ, R32 ;  /* 0x00000020ff20723e */ /* 0x000fe400000000ff */
[----:B------:R-:W-:Y:S02]  /*8a20*/  ISETP.GT.AND P0, PT, R0, 0x99, PT ;  /* 0x000000990000780c */ /* 0x000fe40003f04270 */
[C---:B------:R-:W-:Y:S01]  /*8a30*/  ISETP.GT.AND P3, PT, R4.reuse, 0x8, P3 ;  /* 0x000000080400780c */ /* 0x040fe20001f64270 */
[----:B------:R-:W-:Y:S01]  /*8a40*/  @P6 STG.E.U16 desc[UR50][R2.64+0x112], R31 ;  /* 0x0001121f02006986 */ /* 0x000fe2000c101532 */
[----:B------:R-:W-:-:S02]  /*8a50*/  ISETP.GT.AND P6, PT, R4, RZ, P1 ;  /* 0x000000ff0400720c */ /* 0x000fc40000fc4270 */
[C---:B------:R-:W-:Y:S01]  /*8a60*/  ISETP.GT.AND P2, PT, R4.reuse, 0x8, P2 ;  /* 0x000000080400780c */ /* 0x040fe20001744270 */
[----:B------:R-:W-:Y:S01]  /*8a70*/  @P5 STG.E.U16 desc[UR50][R6.64+0x120], R32 ;  /* 0x0001202006005986 */ /* 0x000fe2000c101532 */
[C---:B------:R-:W-:Y:S01]  /*8a80*/  ISETP.GT.AND P5, PT, R4.reuse, RZ, P0 ;  /* 0x000000ff0400720c */ /* 0x040fe200007a4270 */
[----:B------:R-:W-:Y:S01]  /*8a90*/  @P4 IMAD.MOV.U32 R5, RZ, RZ, R7 ;  /* 0x000000ffff054224 */ /* 0x000fe200078e0007 */
[C---:B------:R-:W-:Y:S02]  /*8aa0*/  ISETP.GT.AND P1, PT, R4.reuse, 0x8, P1 ;  /* 0x000000080400780c */ /* 0x040fe40000f24270 */
[----:B------:R-:W-:Y:S01]  /*8ab0*/  ISETP.GT.AND P0, PT, R4, 0x8, P0 ;  /* 0x000000080400780c */ /* 0x000fe20000704270 */
[----:B------:R-:W-:Y:S01]  /*8ac0*/  @P4 IMAD.MOV.U32 R4, RZ, RZ, R6 ;  /* 0x000000ffff044224 */ /* 0x000fe200078e0006 */
[----:B------:R-:W-:Y:S02]  /*8ad0*/  F2FP.F16.F32.PACK_AB R33, RZ, R33 ;  /* 0x00000021ff21723e */ /* 0x000fe400000000ff */
[----:B------:R-:W-:-:S02]  /*8ae0*/  F2FP.F16.F32.PACK_AB R34, RZ, R34 ;  /* 0x00000022ff22723e */ /* 0x000fc400000000ff */
[----:B------:R-:W-:Y:S01]  /*8af0*/  F2FP.F16.F32.PACK_AB R35, RZ, R35 ;  /* 0x00000023ff23723e */ /* 0x000fe200000000ff */
[----:B------:R0:W-:Y:S01]  /*8b00*/  @P4 STG.E.U16 desc[UR50][R4.64+0x122], R33 ;  /* 0x0001222104004986 */ /* 0x0001e2000c101532 */
[----:B------:R-:W-:Y:S02]  /*8b10*/  F2FP.F16.F32.PACK_AB R36, RZ, R36 ;  /* 0x00000024ff24723e */ /* 0x000fe400000000ff */
[----:B------:R-:W-:Y:S01]  /*8b20*/  F2FP.F16.F32.PACK_AB R37, RZ, R37 ;  /* 0x00000025ff25723e */ /* 0x000fe200000000ff */
[----:B------:R-:W-:Y:S01]  /*8b30*/  @P3 STG.E.U16 desc[UR50][R2.64+0x120], R34 ;  /* 0x0001202202003986 */ /* 0x000fe2000c101532 */
[----:B------:R-:W-:Y:S02]  /*8b40*/  F2FP.F16.F32.PACK_AB R38, RZ, R38 ;  /* 0x00000026ff26723e */ /* 0x000fe400000000ff */
[----:B------:R-:W-:Y:S01]  /*8b50*/  F2FP.F16.F32.PACK_AB R39, RZ, R39 ;  /* 0x00000027ff27723e */ /* 0x000fe200000000ff */
[----:B------:R-:W-:Y:S01]  /*8b60*/  @P2 STG.E.U16 desc[UR50][R2.64+0x122], R35 ;  /* 0x0001222302002986 */ /* 0x000fe2000c101532 */
[----:B0-----:R-:W-:-:S02]  /*8b70*/  @P6 IMAD.MOV.U32 R4, RZ, RZ, R6 ;  /* 0x000000ffff046224 */ /* 0x001fc400078e0006 */
[----:B------:R-:W-:-:S05]  /*8b80*/  @P6 IMAD.MOV.U32 R5, RZ, RZ, R7 ;  /* 0x000000ffff056224 */ /* 0x000fca00078e0007 */
[----:B------:R0:W-:Y:S04]  /*8b90*/  @P6 STG.E.U16 desc[UR50][R4.64+0x130], R36 ;  /* 0x0001302404006986 */ /* 0x0001e8000c101532 */
[----:B------:R1:W-:Y:S04]  /*8ba0*/  @P5 STG.E.U16 desc[UR50][R6.64+0x132], R37 ;  /* 0x0001322506005986 */ /* 0x0003e8000c101532 */
[----:B------:R1:W-:Y:S01]  /*8bb0*/  @P1 STG.E.U16 desc[UR50][R2.64+0x130], R38 ;  /* 0x0001302602001986 */ /* 0x0003e2000c101532 */
[----:B0-----:R-:W-:Y:S02]  /*8bc0*/  @P0 IMAD.MOV.U32 R4, RZ, RZ, R2 ;  /* 0x000000ffff040224 */ /* 0x001fe400078e0002 */
[----:B------:R-:W-:-:S05]  /*8bd0*/  @P0 IMAD.MOV.U32 R5, RZ, RZ, R3 ;  /* 0x000000ffff050224 */ /* 0x000fca00078e0003 */
[----:B------:R1:W-:Y:S02]  /*8be0*/  @P0 STG.E.U16 desc[UR50][R4.64+0x132], R39 ;  /* 0x0001322704000986 */ /* 0x0003e4000c101532 */
.L_x_189:
[----:B------:R-:W-:Y:S05]  /*8bf0*/  BSYNC B0 ;  /* 0x0000000000007941 */ /* 0x000fea0003800000 */
.L_x_31:
[----:B-123--:R-:W-:Y:S01]  /*8c00*/  IMAD.U32 R2, RZ, RZ, UR48 ;  /* 0x00000030ff027e24 */ /* 0x00efe2000f8e00ff */
[----:B------:R-:W-:Y:S01]  /*8c10*/  ULDC.64 UR4, c[0x0][0x650] ;  /* 0x0001940000047ab9 */ /* 0x000fe20000000a00 */
[----:B------:R-:W-:Y:S01]  /*8c20*/  IMAD.U32 R0, RZ, RZ, UR39 ;  /* 0x00000027ff007e24 */ /* 0x000fe2000f8e00ff */
[----:B------:R1:W-:Y:S01]  /*8c30*/  SYNCS.ARRIVE.TRANS64.A1T0 RZ, [R110+UR45], RZ ;  /* 0x000000ff6eff79a7 */ /* 0x0003e2000810002d */
[----:B------:R-:W-:Y:S01]  /*8c40*/  IMAD.U32 R3, RZ, RZ, UR49 ;  /* 0x00000031ff037e24 */ /* 0x000fe2000f8e00ff */
[C---:B------:R-:W-:Y:S01]  /*8c50*/  LEA R16, P0, R2.reuse, R16, 0x1 ;  /* 0x0000001002107211 */ /* 0x040fe200078008ff */
[----:B----45:R-:W-:Y:S02]  /*8c60*/  IMAD.MOV.U32 R18, RZ, RZ, -0x1 ;  /* 0xffffffffff127424 */ /* 0x030fe400078e00ff */
[----:B------:R-:W-:Y:S01]  /*8c70*/  IMAD.MOV.U32 R19, RZ, RZ, -0x1 ;  /* 0xffffffffff137424 */ /* 0x000fe200078e00ff */
[----:B------:R-:W-:Y:S01]  /*8c80*/  LEA.HI.X R17, R2, R17, R0, 0x1, P0 ;  /* 0x0000001102117211 */ /* 0x000fe200000f0c00 */
[----:B------:R-:W-:Y:S01]  /*8c90*/  IMAD.MOV.U32 R2, RZ, RZ, -0x1 ;  /* 0xffffffffff027424 */ /* 0x000fe200078e00ff */
[----:B------:R-:W-:-:S02]  /*8ca0*/  ISETP.GE.U32.AND P0, PT, R16, UR4, PT ;  /* 0x0000000410007c0c */ /* 0x000fc4000bf06070 */
[----:B------:R-:W-:Y:S02]  /*8cb0*/  PRMT R0, RZ, 0x7610, R0 ;  /* 0x00007610ff007816 */ /* 0x000fe40000000000 */
[----:B------:R-:W-:-:S13]  /*8cc0*/  ISETP.GE.U32.AND.EX P0, PT, R17, UR5, PT, P0 ;  /* 0x0000000511007c0c */ /* 0x000fda000bf06100 */
[----:B-1----:R-:W-:Y:S05]  /*8cd0*/  @P0 BRA `(.L_x_190) ;  /* 0x00000004008c0947 */ /* 0x002fea0003800000 */
[----:B------:R-:W1:Y:S01]  /*8ce0*/  S2UR UR7, SR_CTAID.X ;  /* 0x00000000000779c3 */ /* 0x000e620000002500 */
[----:B------:R-:W-:Y:S01]  /*8cf0*/  ULDC.64 UR4, c[0x0][0x628] ;  /* 0x00018a0000047ab9 */ /* 0x000fe20000000a00 */
[----:B------:R-:W-:Y:S01]  /*8d00*/  ULDC UR6, c[0x0][0x150] ;  /* 0x0000540000067ab9 */ /* 0x000fe20000000800 */
[----:B------:R-:W-:Y:S01]  /*8d10*/  ISETP.NE.U32.AND P0, PT, RZ, UR4, PT ;  /* 0x00000004ff007c0c */ /* 0x000fe2000bf05070 */
[----:B------:R-:W-:Y:S01]  /*8d20*/  ULDC UR15, c[0x0][0x630] ;  /* 0x00018c00000f7ab9 */ /* 0x000fe20000000800 */
[C---:B------:R-:W-:Y:S01]  /*8d30*/  R2UR UR16, R16.reuse ;  /* 0x00000000101072ca */ /* 0x040fe200000e0000 */
[----:B------:R-:W-:Y:S01]  /*8d40*/  ULDC UR18, c[0x0][0x154] ;  /* 0x0000550000127ab9 */ /* 0x000fe20000000800 */
[----:B------:R-:W-:Y:S01]  /*8d50*/  ISETP.NE.AND.EX P0, PT, RZ, UR5, PT, P0 ;  /* 0x00000005ff007c0c */ /* 0x000fe2000bf05300 */
[----:B------:R-:W2:Y:S01]  /*8d60*/  S2UR UR19, SR_CTAID.Y ;  /* 0x00000000001379c3 */ /* 0x000ea20000002600 */
[----:B------:R-:W-:Y:S02]  /*8d70*/  R2UR UR17, R17 ;  /* 0x00000000111172ca */ /* 0x000fe400000e0000 */
[----:B------:R-:W-:-:S02]  /*8d80*/  R2UR UR12, R16 ;  /* 0x00000000100c72ca */ /* 0x000fc400000e0000 */
[----:B------:R-:W-:Y:S02]  /*8d90*/  R2UR UR13, R17 ;  /* 0x00000000110d72ca */ /* 0x000fe400000e0000 */
[----:B-1----:R-:W-:-:S05]  /*8da0*/  I2FP.F32.U32 R0, UR7 ;  /* 0x0000000700007c45 */ /* 0x002fca0008201000 */
[----:B------:R-:W-:-:S04]  /*8db0*/  FMUL R0, R0, UR6 ;  /* 0x0000000600007c20 */ /* 0x000fc80008400000 */
[----:B------:R1:W3:Y:S01]  /*8dc0*/  F2I.U32.TRUNC.NTZ R2, R0 ;  /* 0x0000000000027305 */ /* 0x0002e2000020f000 */
[----:B--2---:R-:W-:Y:S05]  /*8dd0*/  @!P0 BRA `(.L_x_191) ;  /* 0x0000000000308947 */ /* 0x004fea0003800000 */
        /* <DEDUP_REMOVED lines=12> */
.L_x_191:
[----:B------:R-:W-:Y:S01]  /*8ea0*/  USHF.R.U64 UR6, UR12, UR15, UR13 ;  /* 0x0000000f0c067299 */ /* 0x000fe2000800120d */
[----:B-1----:R-:W-:Y:S01]  /*8eb0*/  I2FP.F32.U32 R0, UR19 ;  /* 0x0000001300007c45 */ /* 0x002fe20008201000 */
[----:B------:R-:W-:Y:S01]  /*8ec0*/  USHF.R.U32.HI UR4, URZ, UR15, UR13 ;  /* 0x0000000f3f047299 */ /* 0x000fe2000801160d */
[----:B---3--:R-:W-:Y:S01]  /*8ed0*/  R2UR UR14, R2 ;  /* 0x00000000020e72ca */ /* 0x008fe200000e0000 */
[----:B------:R-:W-:Y:S02]  /*8ee0*/  UIADD3 UR9, UP0, URZ, -UR6, URZ ;  /* 0x800000063f097290 */ /* 0x000fe4000ff1e03f */
[----:B------:R-:W-:Y:S01]  /*8ef0*/  FMUL R0, R0, UR18 ;  /* 0x0000001200007c20 */ /* 0x000fe20008400000 */
[----:B------:R-:W-:Y:S01]  /*8f00*/  ULDC.64 UR12, c[0x0][0x620] ;  /* 0x00018800000c7ab9 */ /* 0x000fe20000000a00 */
[----:B------:R-:W-:Y:S01]  /*8f10*/  UIADD3.X UR4, URZ, ~UR4, URZ, UP0, !UPT ;  /* 0x800000043f047290 */ /* 0x000fe200087fe43f */
[----:B------:R-:W-:Y:S01]  /*8f20*/  UMOV UR10, UR16 ;  /* 0x00000010000a7c82 */ /* 0x000fe20008000000 */
[----:B------:R-:W-:-:S02]  /*8f30*/  UMOV UR11, UR17 ;  /* 0x00000011000b7c82 */ /* 0x000fc40008000000 */
[----:B------:R-:W1:Y:S01]  /*8f40*/  F2I.U32.TRUNC.NTZ R0, R0 ;  /* 0x0000000000007305 */ /* 0x000e62000020f000 */
[----:B------:R-:W-:Y:S02]  /*8f50*/  UIMAD UR4, UR4, UR12, URZ ;  /* 0x0000000c040472a4 */ /* 0x000fe4000f8e023f */
        /* <DEDUP_REMOVED lines=9> */
[----:B------:R-:W-:Y:S01]  /*8ff0*/  USHF.R.U64 UR12, UR10, UR13, UR11 ;  /* 0x0000000d0a0c7299 */ /* 0x000fe2000800120b */
[----:B-1----:R-:W-:Y:S01]  /*9000*/  R2UR UR16, R0 ;  /* 0x00000000001072ca */ /* 0x002fe200000e0000 */
[----:B------:R-:W-:Y:S01]  /*9010*/  USHF.R.U32.HI UR10, URZ, UR13, UR11 ;  /* 0x0000000d3f0a7299 */ /* 0x000fe2000801160b */
[----:B------:R-:W-:Y:S01]  /*9020*/  ISETP.NE.AND.EX P0, PT, RZ, UR5, PT, P0 ;  /* 0x00000005ff007c0c */ /* 0x000fe2000bf05300 */
[----:B------:R-:W-:Y:S01]  /*9030*/  ULDC UR17, c[0x0][0x608] ;  /* 0x0001820000117ab9 */ /* 0x000fe20000000800 */
[----:B------:R-:W-:-:S02]  /*9040*/  ULOP3.LUT UR23, URZ, UR18, URZ, 0x33, !UPT ;  /* 0x000000123f177292 */ /* 0x000fc4000f8e333f */
[----:B------:R-:W-:Y:S02]  /*9050*/  USHF.R.U64 UR18, UR12, UR17, UR10 ;  /* 0x000000110c127299 */ /* 0x000fe4000800120a */
[----:B------:R-:W-:Y:S01]  /*9060*/  USHF.R.U32.HI UR10, URZ, UR17, UR10 ;  /* 0x000000113f0a7299 */ /* 0x000fe2000801160a */
[----:B------:R-:W-:Y:S01]  /*9070*/  UMOV UR20, 0x1 ;  /* 0x0000000100147882 */ /* 0x000fe20000000000 */
[----:B------:R-:W-:Y:S02]  /*9080*/  UIADD3 UR14, -UR14, URZ, URZ ;  /* 0x0000003f0e0e7290 */ /* 0x000fe4000fffe13f */
[----:B------:R-:W-:Y:S02]  /*9090*/  USHF.L.U32 UR13, UR20, UR22, URZ ;  /* 0x00000016140d7299 */ /* 0x000fe4000800063f */
[----:B------:R-:W-:Y:S01]  /*90a0*/  USHF.R.U64 UR20, UR18, UR22, UR10 ;  /* 0x0000001612147299 */ /* 0x000fe2000800120a */
[----:B------:R-:W-:Y:S01]  /*90b0*/  ULDC UR15, c[0x0][0x144] ;  /* 0x00005100000f7ab9 */ /* 0x000fe20000000800 */
[----:B------:R-:W-:Y:S01]  /*90c0*/  ULDC UR8, c[0x0][0x600] ;  /* 0x0001800000087ab9 */ /* 0x000fe20000000800 */
[----:B------:R-:W-:-:S02]  /*90d0*/  UIADD3 UR21, -UR16, URZ, URZ ;  /* 0x0000003f10157290 */ /* 0x000fc4000fffe13f */
[----:B------:R-:W-:Y:S02]  /*90e0*/  USHF.R.U32.HI UR17, URZ, UR22, UR10 ;  /* 0x000000163f117299 */ /* 0x000fe4000801160a */
[----:B------:R-:W-:Y:S02]  /*90f0*/  UIADD3 UR9, UR8, -0x1, URZ ;  /* 0xffffffff08097890 */ /* 0x000fe4000fffe03f */
        /* <DEDUP_REMOVED lines=16> */
.L_x_192:
[----:B------:R-:W-:Y:S01]  /*9200*/  UISETP.NE.AND UP0, UPT, UR38, URZ, UPT ;  /* 0x0000003f2600728c */ /* 0x000fe2000bf05270 */
[----:B------:R-:W-:Y:S01]  /*9210*/  IMAD.MOV.U32 R0, RZ, RZ, 0x1 ;  /* 0x00000001ff007424 */ /* 0x000fe200078e00ff */
[----:B------:R-:W-:Y:S01]  /*9220*/  USHF.R.U64 UR4, UR16, UR24, UR17 ;  /* 0x0000001810047299 */ /* 0x000fe20008001211 */
[----:B------:R-:W-:Y:S01]  /*9230*/  IMAD.U32 R19, RZ, RZ, UR6 ;  /* 0x00000006ff137e24 */ /* 0x000fe2000f8e00ff */
[----:B------:R-:W-:Y:S02]  /*9240*/  ULOP3.LUT UR18, UR18, UR23, URZ, 0xc0, !UPT ;  /* 0x0000001712127292 */ /* 0x000fe4000f8ec03f */
[----:B------:R-:W-:Y:S02]  /*9250*/  UIADD3 UR5, -UR4, URZ, URZ ;  /* 0x0000003f04057290 */ /* 0x000fe4000fffe13f */
[----:B------:R-:W-:Y:S02]  /*9260*/  ULOP3.LUT UR9, UR12, UR9, URZ, 0xc0, !UPT ;  /* 0x000000090c097292 */ /* 0x000fe4000f8ec03f */
[----:B------:R-:W-:-:S02]  /*9270*/  UIMAD UR4, UR13, UR4, UR18 ;  /* 0x000000040d0472a4 */ /* 0x000fc4000f8e0212 */
[----:B------:R-:W-:Y:S02]  /*9280*/  @UP0 UIMAD UR22, UR26, UR21, UR19 ;  /* 0x000000151a1602a4 */ /* 0x000fe4000f8e0213 */
[----:B------:R-:W-:Y:S01]  /*9290*/  UIMAD UR5, UR5, UR25, UR20 ;  /* 0x00000019050572a4 */ /* 0x000fe2000f8e0214 */
[----:B------:R-:W-:Y:S02]  /*92a0*/  ULDC UR7, c[0x0][0x610] ;  /* 0x0001840000077ab9 */ /* 0x000fe40000000800 */
[----:B------:R-:W-:Y:S02]  /*92b0*/  UIMAD UR4, UR4, UR7, UR22 ;  /* 0x00000007040472a4 */ /* 0x000fe4000f8e0216 */
[----:B------:R-:W-:-:S04]  /*92c0*/  UIMAD UR5, UR5, UR8, UR9 ;  /* 0x00000008050572a4 */ /* 0x000fc8000f8e0209 */
[----:B------:R-:W-:Y:S02]  /*92d0*/  USEL UR7, UR5, UR4, !UP0 ;  /* 0x0000000405077287 */ /* 0x000fe4000c000000 */
[----:B------:R-:W-:-:S04]  /*92e0*/  USEL UR4, UR4, UR5, !UP0 ;  /* 0x0000000504047287 */ /* 0x000fc8000c000000 */
[----:B------:R-:W-:Y:S02]  /*92f0*/  IMAD.U32 R2, RZ, RZ, UR7 ;  /* 0x00000007ff027e24 */ /* 0x000fe4000f8e00ff */
[----:B------:R-:W-:-:S07]  /*9300*/  IMAD.U32 R18, RZ, RZ, UR4 ;  /* 0x00000004ff127e24 */ /* 0x000fce000f8e00ff */
.L_x_190:
[----:B------:R-:W-:Y:S02]  /*9310*/  LOP3.LUT P0, RZ, R0, 0xff, RZ, 0xc0, !PT ;  /* 0x000000ff00ff7812 */ /* 0x000fe4000780c0ff */
[----:B------:R-:W-:-:S11]  /*9320*/  LOP3.LUT R116, R116, 0x1, RZ, 0x3c, !PT ;  /* 0x0000000174747812 */ /* 0x000fd600078e3cff */
[----:B------:R-:W-:Y:S05]  /*9330*/  @P0 BRA `(.L_x_193) ;  /* 0xffffff8000840947 */ /* 0x000fea000383ffff */
[----:B------:R-:W-:Y:S05]  /*9340*/  EXIT ;  /* 0x000000000000794d */ /* 0x000fea0003800000 */
.L_x_12:
[----:B------:R-:W-:-:S08]  /*9350*/  ISETP.NE.AND P0, PT, RZ, UR8, PT ;  /* 0x00000008ff007c0c */ /* 0x000fd0000bf05270 */
[----:B-----5:R-:W0:-:S00]  /*9360*/  USETMAXREG.DEALLOC.CTAPOOL 0x28 ;  /* 0x00000028000079c8 */ /* 0x020e0000080e0500 */
[----:B------:R-:W-:Y:S05]  /*9370*/  @P0 EXIT ;  /* 0x000000000000094d */ /* 0x000fea0003800000 */
[----:B0-----:R-:W-:Y:S01]  /*9380*/  LOP3.LUT P0, RZ, R5, 0xff, RZ, 0xc0, !PT ;  /* 0x000000ff05ff7812 */ /* 0x001fe2000780c0ff */
[----:B------:R-:W-:Y:S02]  /*9390*/  IMAD.MOV.U32 R8, RZ, RZ, 0x1 ;  /* 0x00000001ff087424 */ /* 0x000fe400078e00ff */
[----:B------:R-:W-:-:S10]  /*93a0*/  IMAD.MOV.U32 R0, RZ, RZ, RZ ;  /* 0x000000ffff007224 */ /* 0x000fd400078e00ff */
[----:B------:R-:W-:Y:S05]  /*93b0*/  @!P0 BRA `(.L_x_194) ;  /* 0x0000000c00448947 */ /* 0x000fea0003800000 */
[----:B------:R-:W-:Y:S01]  /*93c0*/  LOP3.LUT P0, RZ, R4, 0x1f, RZ, 0xc0, !PT ;  /* 0x0000001f04ff7812 */ /* 0x000fe2000780c0ff */
[----:B------:R-:W-:Y:S01]  /*93d0*/  ULDC UR5, c[0x0][0x658] ;  /* 0x0001960000057ab9 */ /* 0x000fe20000000800 */
[----:B------:R-:W-:Y:S01]  /*93e0*/  UMOV UR6, 0xffffffff ;  /* 0xffffffff00067882 */ /* 0x000fe20000000000 */
[----:B------:R-:W-:Y:S01]  /*93f0*/  BSSY B0, `(.L_x_194) ;  /* 0x00000cd000007945 */ /* 0x000fe20003800000 */
[----:B------:R-:W-:Y:S01]  /*9400*/  USHF.L.U32 UR6, UR6, UR5, URZ ;  /* 0x0000000506067299 */ /* 0x000fe2000800063f */
[C---:B------:R-:W-:Y:S01]  /*9410*/  ISETP.NE.AND P3, PT, R3.reuse, RZ, PT ;  /* 0x000000ff0300720c */ /* 0x040fe20003f65270 */
[----:B------:R-:W-:Y:S01]  /*9420*/  IMAD.MOV.U32 R9, RZ, RZ, 0x1 ;  /* 0x00000001ff097424 */ /* 0x000fe200078e00ff */
[----:B------:R-:W-:Y:S01]  /*9430*/  ISETP.NE.OR P0, PT, R3, RZ, !P0 ;  /* 0x000000ff0300720c */ /* 0x000fe20004705670 */
[----:B------:R-:W-:Y:S01]  /*9440*/  IMAD.MOV.U32 R8, RZ, RZ, 0x1 ;  /* 0x00000001ff087424 */ /* 0x000fe200078e00ff */
[----:B------:R-:W-:Y:S01]  /*9450*/  ULDC UR4, c[0x0][0x600] ;  /* 0x0001800000047ab9 */ /* 0x000fe20000000800 */
[----:B------:R-:W-:Y:S01]  /*9460*/  IMAD.MOV.U32 R0, RZ, RZ, RZ ;  /* 0x000000ffff007224 */ /* 0x000fe200078e00ff */
[----:B------:R-:W-:Y:S01]  /*9470*/  UMOV UR7, 0x1 ;  /* 0x0000000100077882 */ /* 0x000fe20000000000 */
[----:B------:R-:W-:-:S02]  /*9480*/  UIADD3 UR21, UR37, 0x1, URZ ;  /* 0x0000000125157890 */ /* 0x000fc4000fffe03f */
[----:B------:R-:W-:Y:S02]  /*9490*/  ULOP3.LUT UR13, UR40, 0x2, URZ, 0xfc, !UPT ;  /* 0x00000002280d7892 */ /* 0x000fe4000f8efc3f */
[----:B------:R-:W-:Y:S02]  /*94a0*/  UIADD3 UR4, UR4, -0x1, URZ ;  /* 0xffffffff04047890 */ /* 0x000fe4000fffe03f */
[----:B------:R-:W-:Y:S02]  /*94b0*/  USHF.L.U32 UR5, UR7, UR5, URZ ;  /* 0x0000000507057299 */ /* 0x000fe4000800063f */
[----:B------:R-:W-:Y:S01]  /*94c0*/  ULOP3.LUT UR6, URZ, UR6, URZ, 0x33, !UPT ;  /* 0x000000063f067292 */ /* 0x000fe2000f8e333f */
[----:B------:R-:W-:-:S11]  /*94d0*/  ULDC.64 UR30, c[0x0][0x198] ;  /* 0x00006600001e7ab9 */ /* 0x000fd60000000a00 */
.L_x_206:
[----:B------:R-:W-:-:S03]  /*94e0*/  UMOV UR7, 0xffffffff ;  /* 0xffffffff00077882 */ /* 0x000fc60000000000 */
[----:B------:R-:W-:Y:S05]  /*94f0*/  BRA.DIV UR7, `(.L_x_195) ;  /* 0x00000012070c7947 */ /* 0x000fea000b800000 */
[----:B------:R-:W-:-:S13]  /*9500*/  ELECT P6, URZ, PT ;  /* 0x00000000003f782f */ /* 0x000fda00038c0000 */
.L_x_219:
[----:B------:R-:W0:Y:S01]  /*9510*/  LDC R3, c[0x0][0x28c] ;  /* 0x0000a300ff037b82 */ /* 0x000e220000000800 */
[----:B------:R-:W-:Y:S01]  /*9520*/  BSSY B1, `(.L_x_196) ;  /* 0x0000044000017945 */ /* 0x000fe20003800000 */
[----:B0-----:R-:W-:-:S13]  /*9530*/  ISETP.LT.OR P6, PT, R3, 0x1, !P6 ;  /* 0x000000010300780c */ /* 0x001fda00077c1670 */
[----:B------:R-:W-:Y:S05]  /*9540*/  @P6 BRA `(.L_x_197) ;  /* 0x0000000400046947 */ /* 0x000fea0003800000 */
[----:B------:R-:W-:Y:S02]  /*9550*/  IMAD R6, R2, 0xa0, RZ ;  /* 0x000000a002067824 */ /* 0x000fe400078e02ff */
[----:B------:R-:W-:Y:S02]  /*9560*/  IMAD.SHL.U32 R18, R18, 0x40, RZ ;  /* 0x0000004012127824 */ /* 0x000fe400078e00ff */
[----:B------:R-:W-:Y:S02]  /*9570*/  IMAD.MOV.U32 R11, RZ, RZ, RZ ;  /* 0x000000ffff0b7224 */ /* 0x000fe400078e00ff */
[----:B------:R-:W-:Y:S02]  /*9580*/  IMAD.U32 R12, RZ, RZ, UR21 ;  /* 0x00000015ff0c7e24 */ /* 0x000fe4000f8e00ff */
[----:B------:R-:W-:Y:S02]  /*9590*/  IMAD.MOV.U32 R2, RZ, RZ, R8 ;  /* 0x000000ffff027224 */ /* 0x000fe400078e0008 */
[----:B------:R-:W-:-:S07]  /*95a0*/  IMAD.MOV.U32 R3, RZ, RZ, R0 ;  /* 0x000000ffff037224 */ /* 0x000fce00078e0000 */
.L_x_201:
[----:B------:R-:W0:Y:S01]  /*95b0*/  S2R R5, SR_CgaCtaId ;  /* 0x0000000000057919 */ /* 0x000e220000008800 */
[----:B------:R-:W-:-:S04]  /*95c0*/  MOV R4, 0x400 ;  /* 0x0000040000047802 */ /* 0x000fc80000000f00 */
[----:B0-----:R-:W-:Y:S02]  /*95d0*/  LEA R10, R5, R4, 0x18 ;  /* 0x00000004050a7211 */ /* 0x001fe400078ec0ff */
[----:B------:R-:W-:Y:S01]  /*95e0*/  SHF.L.U32 R4, R2, 0x1f, RZ ;  /* 0x0000001f02047819 */ /* 0x000fe200000006ff */
[----:B------:R-:W0:Y:S02]  /*95f0*/  @!P3 LDC R5, c[0x0][0x500] ;  /* 0x00014000ff05bb82 */ /* 0x000e240000000800 */
[----:B------:R-:W-:-:S04]  /*9600*/  IMAD R7, R3, 0x8, R10 ;  /* 0x0000000803077824 */ /* 0x000fc800078e020a */
[----:B------:R-:W1:Y:S02]  /*9610*/  SYNCS.PHASECHK.TRANS64.TRYWAIT P1, [R7+URZ+0x20], R4 ;  /* 0x00002004070075a7 */ /* 0x000e64000802017f */
[----:B-1----:R-:W-:Y:S05]  /*9620*/  @!P1 BRA `(.L_x_198) ;  /* 0x0000000c00e09947 */ /* 0x002fea0003800000 */
.L_x_220:
[----:B------:R-:W-:Y:S01]  /*9630*/  UPRMT UR7, UR13, 0x9910, URZ ;  /* 0x000099100d077896 */ /* 0x000fe2000800003f */
[----:B0-----:R0:W-:Y:S03]  /*9640*/  @!P3 SYNCS.ARRIVE.TRANS64 RZ, [R7+URZ], R5 ;  /* 0x0000000507ffb9a7 */ /* 0x0011e6000800003f */
[----:B------:R-:W-:-:S06]  /*9650*/  UISETP.NE.AND UP0, UPT, UR7, 0x2, UPT ;  /* 0x000000020700788c */ /* 0x000fcc000bf05270 */
[----:B------:R-:W-:-:S13]  /*9660*/  PLOP3.LUT P1, PT, PT, PT, UP0, 0x80, 0x0 ;  /* 0x000000000000781c */ /* 0x000fda0003f2f008 */
[----:B0-----:R-:W-:Y:S05]  /*9670*/  @P1 BRA `(.L_x_199) ;  /* 0x0000000000041947 */ /* 0x001fea0003800000 */
[----:B------:R-:W-:Y:S01]  /*9680*/  BPT.TRAP 0x1 ;  /* 0x000000040000795c */ /* 0x000fe20000300000 */
.L_x_199:
[----:B------:R-:W-:Y:S05]  /*9690*/  @P0 BRA `(.L_x_200) ;  /* 0x0000000000040947 */ /* 0x000fea0003800000 */
[----:B------:R-:W-:Y:S01]  /*96a0*/  BPT.TRAP 0x1 ;  /* 0x000000040000795c */ /* 0x000fe20000300000 */
.L_x_200:
[--C-:B-1----:R-:W-:Y:S01]  /*96b0*/  IMAD R4, R3, 0x4000, R10.reuse ;  /* 0x0000400003047824 */ /* 0x102fe200078e020a */
[----:B------:R-:W-:Y:S01]  /*96c0*/  R2UR UR34, R11 ;  /* 0x000000000b2272ca */ /* 0x000fe200000e0000 */
[----:B------:R-:W-:Y:S01]  /*96d0*/  IMAD R10, R3, 0xa000, R10 ;  /* 0x0000a000030a7824 */ /* 0x000fe200078e020a */
[----:B------:R-:W-:Y:S01]  /*96e0*/  R2UR UR33, R7 ;  /* 0x00000000072172ca */ /* 0x000fe200000e0000 */
[----:B------:R-:W-:Y:S01]  /*96f0*/  VIADD R12, R12, 0xffffffff ;  /* 0xffffffff0c0c7836 */ /* 0x000fe20000000000 */
[----:B------:R-:W-:Y:S01]  /*9700*/  R2UR UR24, R4 ;  /* 0x00000000041872ca */ /* 0x000fe200000e0000 */
[----:B------:R-:W-:Y:S01]  /*9710*/  UIADD3 UR14, UP0, UR30, 0xf0, URZ ;  /* 0x000000f01e0e7890 */ /* 0x000fe2000ff1e03f */
[----:B------:R-:W-:Y:S01]  /*9720*/  R2UR UR8, R10 ;  /* 0x000000000a0872ca */ /* 0x000fe200000e0000 */
[----:B------:R-:W-:Y:S01]  /*9730*/  UIADD3 UR42, UP1, UR30, 0x1f0, URZ ;  /* 0x000001f01e2a7890 */ /* 0x000fe2000ff3e03f */
[----:B------:R-:W-:Y:S01]  /*9740*/  R2UR UR36, R19 ;  /* 0x00000000132472ca */ /* 0x000fe200000e0000 */
[----:B------:R-:W-:Y:S01]  /*9750*/  UIADD3.X UR15, URZ, UR31, URZ, UP0, !UPT ;  /* 0x0000001f3f0f7290 */ /* 0x000fe200087fe43f */
[----:B------:R-:W-:Y:S01]  /*9760*/  R2UR UR35, R18 ;  /* 0x00000000122372ca */ /* 0x000fe200000e0000 */
[----:B------:R-:W-:Y:S01]  /*9770*/  UIADD3.X UR43, URZ, UR31, URZ, UP1, !UPT ;  /* 0x0000001f3f2b7290 */ /* 0x000fe20008ffe43f */
[----:B------:R-:W-:Y:S01]  /*9780*/  R2UR UR19, R6 ;  /* 0x00000000061372ca */ /* 0x000fe200000e0000 */
[----:B------:R-:W-:Y:S01]  /*9790*/  UIADD3 UR26, UR34, 0x40, URZ ;  /* 0x00000040221a7890 */ /* 0x000fe2000fffe03f */
[----:B------:R-:W-:Y:S01]  /*97a0*/  ISETP.GT.AND P2, PT, R12, 0x1, PT ;  /* 0x000000010c00780c */ /* 0x000fe20003f44270 */
[----:B------:R-:W-:Y:S01]  /*97b0*/  VIADD R3, R3, 0x1 ;  /* 0x0000000103037836 */ /* 0x000fe20000000000 */
[----:B------:R-:W-:Y:S01]  /*97c0*/  UMOV UR22, 0x0 ;  /* 0x0000000000167882 */ /* 0x000fe20000000000 */
[----:B------:R-:W-:Y:S01]  /*97d0*/  UIADD3 UR32, UR24, 0x180, URZ ;  /* 0x0000018018207890 */ /* 0x000fe2000fffe03f */
[----:B------:R-:W-:Y:S01]  /*97e0*/  VIADD R11, R11, 0x80 ;  /* 0x000000800b0b7836 */ /* 0x000fe20000000000 */
[----:B------:R-:W-:Y:S01]  /*97f0*/  UIADD3 UR24, UR24, 0x2180, URZ ;  /* 0x0000218018187890 */ /* 0x000fe2000fffe03f */
[----:B------:R-:W-:Y:S01]  /*9800*/  ISETP.NE.AND P1, PT, R3, 0x4, PT ;  /* 0x000000040300780c */ /* 0x000fe20003f25270 */
[----:B------:R-:W-:-:S02]  /*9810*/  UIADD3 UR16, UR8, 0x10180, URZ ;  /* 0x0001018008107890 */ /* 0x000fc4000fffe03f */
[----:B------:R-:W-:Y:S01]  /*9820*/  UIADD3 UR8, UR8, 0x15180, URZ ;  /* 0x0001518008087890 */ /* 0x000fe2000fffe03f */
[----:B------:R-:W-:Y:S01]  /*9830*/  SEL R5, RZ, 0x1, P1 ;  /* 0x00000001ff057807 */ /* 0x000fe20000800000 */
[----:B------:R-:W-:Y:S01]  /*9840*/  UMOV UR23, 0x10000000 ;  /* 0x1000000000177882 */ /* 0x000fe20000000000 */
[----:B------:R-:W-:Y:S01]  /*9850*/  UMOV UR25, UR33 ;  /* 0x0000002100197c82 */ /* 0x000fe20008000000 */
[----:B------:R-:W-:Y:S01]  /*9860*/  UMOV UR28, UR36 ;  /* 0x00000024001c7c82 */ /* 0x000fe20008000000 */
[----:B------:R-:W-:Y:S01]  /*9870*/  UMOV UR27, UR35 ;  /* 0x00000023001b7c82 */ /* 0x000fe20008000000 */
[----:B------:R-:W-:Y:S01]  /*9880*/  UMOV UR17, UR33 ;  /* 0x0000002100117c82 */ /* 0x000fe20008000000 */
[----:B------:R-:W-:Y:S01]  /*9890*/  UMOV UR18, UR34 ;  /* 0x0000002200127c82 */ /* 0x000fe20008000000 */
[----:B------:R-:W-:Y:S01]  /*98a0*/  UMOV UR20, UR36 ;  /* 0x0000002400147c82 */ /* 0x000fe20008000000 */
[----:B------:R0:W-:Y:S01]  /*98b0*/  UTMALDG.3D [UR32], [UR14], desc[UR22] ;  /* 0x000016200e0075b4 */ /* 0x0001e20008011000 */
[----:B------:R-:W-:Y:S01]  /*98c0*/  UMOV UR9, UR33 ;  /* 0x0000002100097c82 */ /* 0x000fe20008000000 */
[----:B------:R-:W-:Y:S01]  /*98d0*/  UMOV UR11, UR19 ;  /* 0x00000013000b7c82 */ /* 0x000fe20008000000 */
[----:B------:R-:W-:Y:S01]  /*98e0*/  UMOV UR12, UR36 ;  /* 0x00000024000c7c82 */ /* 0x000fe20008000000 */
[----:B------:R-:W-:Y:S01]  /*98f0*/  UMOV UR10, UR26 ;  /* 0x0000001a000a7c82 */ /* 0x000fe20008000000 */
[----:B------:R-:W-:-:S02]  /*9900*/  LOP3.LUT R2, R2, R5, RZ, 0x3c, !PT ;  /* 0x0000000502027212 */ /* 0x000fc400078e3cff */
[----:B------:R-:W-:Y:S01]  /*9910*/  SEL R3, R3, RZ, P1 ;  /* 0x000000ff03037207 */ /* 0x000fe20000800000 */
[----:B------:R0:W-:Y:S01]  /*9920*/  UTMALDG.3D [UR24], [UR14], desc[UR22] ;  /* 0x000016180e0075b4 */ /* 0x0001e20008011000 */
[----:B------:R0:W-:Y:S01]  /*9930*/  UTMALDG.3D [UR16], [UR42], desc[UR22] ;  /* 0x000016102a0075b4 */ /* 0x0001e20008011000 */
[----:B------:R0:W-:Y:S02]  /*9940*/  UTMALDG.3D [UR8], [UR42], desc[UR22] ;  /* 0x000016082a0075b4 */ /* 0x0001e40008011000 */
[----:B0-----:R-:W-:Y:S05]  /*9950*/  @P2 BRA `(.L_x_201) ;  /* 0xfffffffc00142947 */ /* 0x001fea000383ffff */
.L_x_197:
[----:B------:R-:W-:Y:S05]  /*9960*/  BSYNC B1 ;  /* 0x0000000000017941 */ /* 0x000fea0003800000 */
.L_x_196:
[----:B------:R-:W-:Y:S01]  /*9970*/  LOP3.LUT P4, RZ, R9, 0xff, RZ, 0xc0, !PT ;  /* 0x000000ff09ff7812 */ /* 0x000fe2000788c0ff */
[----:B------:R-:W-:Y:S01]  /*9980*/  VIADD R0, R0, UR37 ;  /* 0x0000002500007c36 */ /* 0x000fe20008000000 */
[----:B------:R-:W-:Y:S01]  /*9990*/  ULDC.64 UR8, c[0x0][0x650] ;  /* 0x0001940000087ab9 */ /* 0x000fe20000000a00 */
[----:B------:R-:W-:Y:S01]  /*99a0*/  BSSY B1, `(.L_x_202) ;  /* 0x000006f000017945 */ /* 0x000fe20003800000 */
[----:B------:R-:W-:Y:S01]  /*99b0*/  IMAD.MOV.U32 R18, RZ, RZ, -0x1 ;  /* 0xffffffffff127424 */ /* 0x000fe200078e00ff */
[----:B------:R-:W-:Y:S01]  /*99c0*/  PRMT R9, RZ, 0x7610, R9 ;  /* 0x00007610ff097816 */ /* 0x000fe20000000009 */
[----:B------:R-:W-:Y:S01]  /*99d0*/  IMAD.MOV.U32 R19, RZ, RZ, -0x1 ;  /* 0xffffffffff137424 */ /* 0x000fe200078e00ff */
[C---:B------:R-:W-:Y:S02]  /*99e0*/  ISETP.GT.U32.AND P1, PT, R0.reuse, 0x3, PT ;  /* 0x000000030000780c */ /* 0x040fe40003f24070 */
[----:B------:R-:W-:Y:S02]  /*99f0*/  SHF.R.U32.HI R2, RZ, 0x2, R0 ;  /* 0x00000002ff027819 */ /* 0x000fe40000011600 */
[----:B------:R-:W-:-:S02]  /*9a00*/  LOP3.LUT R0, R0, 0x3, RZ, 0xc0, !PT ;  /* 0x0000000300007812 */ /* 0x000fc400078ec0ff */
[----:B------:R-:W0:Y:S01]  /*9a10*/  @P4 S2R R4, SR_CgaCtaId ;  /* 0x0000000000044919 */ /* 0x000e220000008800 */
[----:B------:R-:W-:Y:S02]  /*9a20*/  @P4 MOV R3, 0x400 ;  /* 0x0000040000034802 */ /* 0x000fe40000000f00 */
[----:B------:R-:W-:-:S04]  /*9a30*/  LOP3.LUT R2, R2, 0x1, RZ, 0xc0, !PT ;  /* 0x0000000102027812 */ /* 0x000fc800078ec0ff */
[----:B------:R-:W-:Y:S02]  /*9a40*/  ISETP.NE.U32.AND P2, PT, R2, 0x1, PT ;  /* 0x000000010200780c */ /* 0x000fe40003f45070 */
[----:B0-----:R-:W-:Y:S01]  /*9a50*/  @P4 LEA R3, R4, R3, 0x18 ;  /* 0x0000000304034211 */ /* 0x001fe200078ec0ff */
[----:B------:R-:W-:-:S03]  /*9a60*/  IMAD.U32 R4, RZ, RZ, UR37 ;  /* 0x00000025ff047e24 */ /* 0x000fc6000f8e00ff */
[----:B------:R0:W-:Y:S01]  /*9a70*/  @P4 SYNCS.ARRIVE.TRANS64.A1T0 RZ, [R3+URZ+0x78], RZ ;  /* 0x000078ff03ff49a7 */ /* 0x0001e2000810003f */
[----:B------:R-:W-:Y:S02]  /*9a80*/  IADD3 R16, P4, R16, UR48, RZ ;  /* 0x0000003010107c10 */ /* 0x000fe4000ff9e0ff */
[----:B------:R-:W-:Y:S02]  /*9a90*/  ISETP.LT.U32.AND P1, PT, R4, 0x4, P1 ;  /* 0x000000040400780c */ /* 0x000fe40000f21070 */
[----:B------:R-:W-:Y:S02]  /*9aa0*/  IADD3.X R17, R17, UR39, RZ, P4, !PT ;  /* 0x0000002711117c10 */ /* 0x000fe4000a7fe4ff */
[----:B------:R-:W-:Y:S02]  /*9ab0*/  ISETP.GE.U32.AND P4, PT, R16, UR8, PT ;  /* 0x0000000810007c0c */ /* 0x000fe4000bf86070 */
[----:B0-----:R-:W-:Y:S02]  /*9ac0*/  SEL R3, RZ, 0x1, !P1 ;  /* 0x00000001ff037807 */ /* 0x001fe40004800000 */
[----:B------:R-:W-:-:S02]  /*9ad0*/  ISETP.GE.U32.AND.EX P1, PT, R17, UR9, PT, P4 ;  /* 0x0000000911007c0c */ /* 0x000fc4000bf26140 */
[----:B------:R-:W-:-:S04]  /*9ae0*/  ISETP.GT.U32.AND P2, PT, R4, 0x3, !P2 ;  /* 0x000000030400780c */ /* 0x000fc80005744070 */
[----:B------:R-:W-:-:S04]  /*9af0*/  SEL R2, RZ, 0x1, !P2 ;  /* 0x00000001ff027807 */ /* 0x000fc80005000000 */
[--C-:B------:R-:W-:Y:S01]  /*9b00*/  LOP3.LUT R8, R2, R8, R3.reuse, 0x96, !PT ;  /* 0x0000000802087212 */ /* 0x100fe200078e9603 */
[----:B------:R-:W-:Y:S01]  /*9b10*/  IMAD.MOV.U32 R2, RZ, RZ, -0x1 ;  /* 0xffffffffff027424 */ /* 0x000fe200078e00ff */
[----:B------:R-:W-:Y:S01]  /*9b20*/  PRMT R3, RZ, 0x7610, R3 ;  /* 0x00007610ff037816 */ /* 0x000fe20000000003 */
[----:B------:R-:W-:Y:S06]  /*9b30*/  @P1 BRA `(.L_x_203) ;  /* 0x0000000400541947 */ /* 0x000fec0003800000 */
[----:B------:R-:W0:Y:S01]  /*9b40*/  S2UR UR7, SR_CTAID.X ;  /* 0x00000000000779c3 */ /* 0x000e220000002500 */
[----:B------:R-:W-:Y:S01]  /*9b50*/  ULDC.64 UR8, c[0x0][0x628] ;  /* 0x00018a0000087ab9 */ /* 0x000fe20000000a00 */
[----:B------:R-:W-:Y:S01]  /*9b60*/  ULDC UR10, c[0x0][0x150] ;  /* 0x00005400000a7ab9 */ /* 0x000fe20000000800 */
[----:B------:R-:W-:Y:S01]  /*9b70*/  ISETP.NE.U32.AND P1, PT, RZ, UR8, PT ;  /* 0x00000008ff007c0c */ /* 0x000fe2000bf25070 */
[----:B------:R-:W-:Y:S01]  /*9b80*/  ULDC UR11, c[0x0][0x630] ;  /* 0x00018c00000b7ab9 */ /* 0x000fe20000000800 */
[----:B------:R-:W-:Y:S01]  /*9b90*/  ULDC UR14, c[0x0][0x154] ;  /* 0x00005500000e7ab9 */ /* 0x000fe20000000800 */
[----:B------:R-:W-:Y:S01]  /*9ba0*/  IMAD.MOV.U32 R2, RZ, RZ, R16 ;  /* 0x000000ffff027224 */ /* 0x000fe200078e0010 */
[----:B------:R-:W-:Y:S01]  /*9bb0*/  ISETP.NE.AND.EX P1, PT, RZ, UR9, PT, P1 ;  /* 0x00000009ff007c0c */ /* 0x000fe2000bf25310 */
[----:B------:R-:W1:Y:S01]  /*9bc0*/  S2UR UR12, SR_CTAID.Y ;  /* 0x00000000000c79c3 */ /* 0x000e620000002600 */
[----:B0-----:R-:W-:-:S05]  /*9bd0*/  I2FP.F32.U32 R3, UR7 ;  /* 0x0000000700037c45 */ /* 0x001fca0008201000 */
[----:B------:R-:W-:Y:S01]  /*9be0*/  FMUL R10, R3, UR10 ;  /* 0x0000000a030a7c20 */ /* 0x000fe20008400000 */
[----:B------:R-:W-:-:S05]  /*9bf0*/  IMAD.MOV.U32 R3, RZ, RZ, R17 ;  /* 0x000000ffff037224 */ /* 0x000fca00078e0011 */
[----:B------:R-:W-:Y:S05]  /*9c00*/  @!P1 BRA `(.L_x_204) ;  /* 0x0000000000289947 */ /* 0x000fea0003800000 */
[----:B------:R-:W-:Y:S02]  /*9c10*/  ULDC UR10, c[0x0][0x634] ;  /* 0x00018d00000a7ab9 */ /* 0x000fe40000000800 */
[----:B------:R-:W-:-:S05]  /*9c20*/  IADD3 R7, P1, R16, UR10, RZ ;  /* 0x0000000a10077c10 */ /* 0x000fca000ff3e0ff */
[----:B------:R-:W-:-:S04]  /*9c30*/  IMAD.X R11, RZ, RZ, R17, P1 ;  /* 0x000000ffff0b7224 */ /* 0x000fc800008e0611 */
[----:B------:R-:W-:-:S04]  /*9c40*/  IMAD.WIDE.U32 R4, R11, UR8, RZ ;  /* 0x000000080b047c25 */ /* 0x000fc8000f8e00ff */
[----:B------:R-:W-:-:S04]  /*9c50*/  IMAD.WIDE.U32 R4, P1, R7, UR9, R4 ;  /* 0x0000000907047c25 */ /* 0x000fc8000f820004 */
[----:B------:R-:W-:-:S04]  /*9c60*/  IMAD.WIDE.U32 R6, R7, UR8, RZ ;  /* 0x0000000807067c25 */ /* 0x000fc8000f8e00ff */
[----:B------:R-:W-:Y:S01]  /*9c70*/  IMAD.X R3, RZ, RZ, RZ, P1 ;  /* 0x000000ffff037224 */ /* 0x000fe200008e06ff */
[----:B------:R-:W-:Y:S01]  /*9c80*/  IADD3 RZ, P1, R7, R4, RZ ;  /* 0x0000000407ff7210 */ /* 0x000fe20007f3e0ff */
[----:B------:R-:W-:-:S04]  /*9c90*/  IMAD.MOV.U32 R2, RZ, RZ, R5 ;  /* 0x000000ffff027224 */ /* 0x000fc800078e0005 */
[----:B------:R-:W-:-:S08]  /*9ca0*/  IMAD.WIDE.U32.X R2, R11, UR9, R2, P1 ;  /* 0x000000090b027c25 */ /* 0x000fd000088e0402 */
.L_x_204:
[--C-:B------:R-:W-:Y:S01]  /*9cb0*/  SHF.R.U64 R19, R2, UR11, R3.reuse ;  /* 0x0000000b02137c19 */ /* 0x100fe20008001203 */
[----:B------:R-:W0:Y:S01]  /*9cc0*/  F2I.U32.TRUNC.NTZ R10, R10 ;  /* 0x0000000a000a7305 */ /* 0x000e22000020f000 */
[----:B------:R-:W-:Y:S01]  /*9cd0*/  SHF.R.U32.HI R2, RZ, UR11, R3 ;  /* 0x0000000bff027c19 */ /* 0x000fe20008011603 */
[----:B------:R-:W-:Y:S01]  /*9ce0*/  ULDC.64 UR8, c[0x0][0x620] ;  /* 0x0001880000087ab9 */ /* 0x000fe20000000a00 */
[----:B------:R-:W-:Y:S01]  /*9cf0*/  IADD3 R5, P1, RZ, -R19, RZ ;  /* 0x80000013ff057210 */ /* 0x000fe20007f3e0ff */
[----:B------:R-:W2:Y:S01]  /*9d00*/  LDC R15, c[0x0][0x610] ;  /* 0x00018400ff0f7b82 */ /* 0x000ea20000000800 */
[----:B-1----:R-:W-:Y:S01]  /*9d10*/  I2FP.F32.U32 R4, UR12 ;  /* 0x0000000c00047c45 */ /* 0x002fe20008201000 */
[----:B------:R-:W-:Y:S01]  /*9d20*/  ULDC UR11, c[0x0][0x658] ;  /* 0x00019600000b7ab9 */ /* 0x000fe20000000800 */
[----:B------:R-:W-:Y:S01]  /*9d30*/  ULDC UR16, c[0x0][0x648] ;  /* 0x0001920000107ab9 */ /* 0x000fe20000000800 */
[----:B------:R-:W-:Y:S02]  /*9d40*/  IMAD.X R2, RZ, RZ, ~R2, P1 ;  /* 0x000000ffff027224 */ /* 0x000fe400008e0e02 */
[----:B------:R-:W-:Y:S01]  /*9d50*/  FMUL R6, R4, UR14 ;  /* 0x0000000e04067c20 */ /* 0x000fe20008400000 */
[----:B------:R-:W-:Y:S01]  /*9d60*/  ULDC.64 UR14, c[0x0][0x640] ;  /* 0x00019000000e7ab9 */ /* 0x000fe20000000a00 */
[----:B------:R-:W-:Y:S01]  /*9d70*/  IMAD R4, R2, UR8, RZ ;  /* 0x0000000802047c24 */ /* 0x000fe2000f8e02ff */
[----:B------:R-:W-:Y:S01]  /*9d80*/  ISETP.NE.U32.AND P1, PT, RZ, UR14, PT ;  /* 0x0000000eff007c0c */ /* 0x000fe2000bf25070 */
[C---:B------:R-:W-:Y:S01]  /*9d90*/  IMAD.WIDE.U32 R2, R5.reuse, UR8, R16 ;  /* 0x0000000805027c25 */ /* 0x040fe2000f8e0010 */
[----:B0-----:R-:W-:Y:S01]  /*9da0*/  R2UR UR8, R10 ;  /* 0x000000000a0872ca */ /* 0x001fe200000e0000 */
[----:B------:R-:W0:Y:S01]  /*9db0*/  F2I.U32.TRUNC.NTZ R6, R6 ;  /* 0x0000000600067305 */ /* 0x000e22000020f000 */
[----:B------:R-:W-:Y:S01]  /*9dc0*/  ISETP.NE.AND.EX P1, PT, RZ, UR15, PT, P1 ;  /* 0x0000000fff007c0c */ /* 0x000fe2000bf25310 */
[----:B------:R-:W-:Y:S01]  /*9dd0*/  IMAD R5, R5, UR9, R4 ;  /* 0x0000000905057c24 */ /* 0x000fe2000f8e0204 */
[----:B------:R-:W-:-:S03]  /*9de0*/  ULDC UR9, c[0x0][0x618] ;  /* 0x0001860000097ab9 */ /* 0x000fc60000000800 */
[----:B------:R-:W-:-:S05]  /*9df0*/  IMAD.IADD R3, R3, 0x1, R5 ;  /* 0x0000000103037824 */ /* 0x000fca00078e0205 */
[--C-:B------:R-:W-:Y:S02]  /*9e00*/  SHF.R.U64 R10, R2, UR9, R3.reuse ;  /* 0x00000009020a7c19 */ /* 0x100fe40008001203 */
[----:B------:R-:W-:Y:S01]  /*9e10*/  SHF.R.U32.HI R3, RZ, UR9, R3 ;  /* 0x00000009ff037c19 */ /* 0x000fe20008011603 */
[----:B------:R-:W-:Y:S01]  /*9e20*/  ULDC UR9, c[0x0][0x608] ;  /* 0x0001820000097ab9 */ /* 0x000fe20000000800 */
[----:B0-----:R-:W-:Y:S02]  /*9e30*/  R2UR UR10, R6 ;  /* 0x00000000060a72ca */ /* 0x001fe400000e0000 */
[--C-:B------:R-:W-:Y:S02]  /*9e40*/  SHF.R.U64 R12, R10, UR9, R3.reuse ;  /* 0x000000090a0c7c19 */ /* 0x100fe40008001203 */
[----:B------:R-:W-:Y:S01]  /*9e50*/  SHF.R.U32.HI R3, RZ, UR9, R3 ;  /* 0x00000009ff037c19 */ /* 0x000fe20008011603 */
[----:B------:R-:W-:-:S03]  /*9e60*/  UIADD3 UR9, -UR8, URZ, URZ ;  /* 0x0000003f08097290 */ /* 0x000fc6000fffe13f */
[--C-:B------:R-:W-:Y:S01]  /*9e70*/  SHF.R.U64 R13, R12, UR11, R3.reuse ;  /* 0x0000000b0c0d7c19 */ /* 0x100fe20008001203 */
[----:B------:R-:W-:Y:S01]  /*9e80*/  ULDC UR8, c[0x0][0x144] ;  /* 0x0000510000087ab9 */ /* 0x000fe20000000800 */
[----:B------:R-:W-:-:S03]  /*9e90*/  SHF.R.U32.HI R3, RZ, UR11, R3 ;  /* 0x0000000bff037c19 */ /* 0x000fc60008011603 */
[----:B------:R-:W-:Y:S01]  /*9ea0*/  IMAD.MOV.U32 R2, RZ, RZ, R13 ;  /* 0x000000ffff027224 */ /* 0x000fe200078e000d */
[----:B------:R-:W-:Y:S06]  /*9eb0*/  @!P1 BRA `(.L_x_205) ;  /* 0x0000000000289947 */ /* 0x000fec0003800000 */
        /* <DEDUP_REMOVED lines=10> */
.L_x_205:
[----:B------:R-:W-:Y:S01]  /*9f60*/  UISETP.NE.AND UP0, UPT, UR38, URZ, UPT ;  /* 0x0000003f2600728c */ /* 0x000fe2000bf05270 */
[----:B------:R-:W-:Y:S01]  /*9f70*/  SHF.R.U64 R3, R2, UR16, R3 ;  /* 0x0000001002037c19 */ /* 0x000fe20008001203 */
[----:B------:R-:W-:Y:S01]  /*9f80*/  UIADD3 UR10, -UR10, URZ, URZ ;  /* 0x0000003f0a0a7290 */ /* 0x000fe2000fffe13f */
[----:B------:R-:W-:Y:S01]  /*9f90*/  LOP3.LUT R2, R12, UR6, RZ, 0xc0, !PT ;  /* 0x000000060c027c12 */ /* 0x000fe2000f8ec0ff */
[----:B------:R-:W-:Y:S01]  /*9fa0*/  UIMAD UR7, UR8, UR9, UR7 ;  /* 0x00000009080772a4 */ /* 0x000fe2000f8e0207 */
[----:B------:R-:W-:Y:S01]  /*9fb0*/  LOP3.LUT R5, R10, UR4, RZ, 0xc0, !PT ;  /* 0x000000040a057c12 */ /* 0x000fe2000f8ec0ff */
[----:B------:R-:W-:Y:S01]  /*9fc0*/  IMAD.MOV R4, RZ, RZ, -R3 ;  /* 0x000000ffff047224 */ /* 0x000fe200078e0a03 */
[----:B------:R-:W-:Y:S01]  /*9fd0*/  ULDC UR8, c[0x0][0x148] ;  /* 0x0000520000087ab9 */ /* 0x000fe20000000800 */
[----:B------:R-:W-:Y:S01]  /*9fe0*/  IMAD R18, R3, UR5, R2 ;  /* 0x0000000503127c24 */ /* 0x000fe2000f8e0202 */
[----:B------:R-:W-:Y:S01]  /*9ff0*/  PLOP3.LUT P1, PT, PT, PT, UP0, 0x80, 0x0 ;  /* 0x000000000000781c */ /* 0x000fe20003f2f008 */
[----:B------:R-:W-:Y:S01]  /*a000*/  IMAD.MOV.U32 R3, RZ, RZ, 0x1 ;  /* 0x00000001ff037424 */ /* 0x000fe200078e00ff */
[----:B------:R-:W-:-:S03]  /*a010*/  @UP0 UIMAD UR7, UR8, UR10, UR12 ;  /* 0x0000000a080702a4 */ /* 0x000fc6000f8e020c */
[----:B------:R-:W-:Y:S02]  /*a020*/  ULDC UR8, c[0x0][0x638] ;  /* 0x00018e0000087ab9 */ /* 0x000fe40000000800 */
[----:B------:R-:W-:Y:S02]  /*a030*/  IMAD R2, R4, UR8, R13 ;  /* 0x0000000804027c24 */ /* 0x000fe4000f8e020d */
[----:B--2---:R-:W-:Y:S01]  /*a040*/  IMAD R18, R18, R15, UR7 ;  /* 0x0000000712127e24 */ /* 0x004fe2000f8e020f */
[----:B------:R-:W-:Y:S02]  /*a050*/  ULDC UR7, c[0x0][0x600] ;  /* 0x0001800000077ab9 */ /* 0x000fe40000000800 */
[----:B------:R-:W-:-:S05]  /*a060*/  IMAD R5, R2, UR7, R5 ;  /* 0x0000000702057c24 */ /* 0x000fca000f8e0205 */
[----:B------:R-:W-:Y:S02]  /*a070*/  SEL R2, R5, R18, !P1 ;  /* 0x0000001205027207 */ /* 0x000fe40004800000 */
[----:B------:R-:W-:-:S07]  /*a080*/  SEL R18, R18, R5, !P1 ;  /* 0x0000000512127207 */ /* 0x000fce0004800000 */
.L_x_203:
[----:B------:R-:W-:Y:S05]  /*a090*/  BSYNC B1 ;  /* 0x0000000000017941 */ /* 0x000fea0003800000 */
.L_x_202:
[----:B------:R-:W-:-:S13]  /*a0a0*/  LOP3.LUT P1, RZ, R3, 0xff, RZ, 0xc0, !PT ;  /* 0x000000ff03ff7812 */ /* 0x000fda000782c0ff */
[----:B------:R-:W-:Y:S05]  /*a0b0*/  @P1 BRA `(.L_x_206) ;  /* 0xfffffff400081947 */ /* 0x000fea000383ffff */
[----:B------:R-:W-:Y:S05]  /*a0c0*/  BSYNC B0 ;  /* 0x0000000000007941 */ /* 0x000fea0003800000 */
.L_x_194:
[----:B------:R-:W-:-:S03]  /*a0d0*/  UMOV UR7, 0xffffffff ;  /* 0xffffffff00077882 */ /* 0x000fc60000000000 */
[----:B------:R-:W-:Y:S05]  /*a0e0*/  BRA.DIV UR7, `(.L_x_207) ;  /* 0x0000000607447947 */ /* 0x000fea000b800000 */
[----:B------:R-:W-:-:S13]  /*a0f0*/  ELECT P6, URZ, PT ;  /* 0x00000000003f782f */ /* 0x000fda00038c0000 */
.L_x_223:
[----:B------:R-:W-:Y:S04]  /*a100*/  BSSY B0, `(.L_x_208) ;  /* 0x000002c000007945 */ /* 0x000fe80003800000 */
[----:B------:R-:W-:Y:S05]  /*a110*/  @!P6 BRA `(.L_x_209) ;  /* 0x0000000000a8e947 */ /* 0x000fea0003800000 */
[----:B------:R-:W-:-:S04]  /*a120*/  ULOP3.LUT UR7, UR40, 0x2, URZ, 0xfc, !UPT ;  /* 0x0000000228077892 */ /* 0x000fc8000f8efc3f */
[----:B------:R-:W-:-:S06]  /*a130*/  UISETP.NE.AND UP0, UPT, UR7, 0x3, UPT ;  /* 0x000000030700788c */ /* 0x000fcc000bf05270 */
[----:B------:R-:W-:-:S13]  /*a140*/  PLOP3.LUT P0, PT, PT, PT, UP0, 0x80, 0x0 ;  /* 0x000000000000781c */ /* 0x000fda0003f0f008 */
[----:B------:R-:W-:Y:S05]  /*a150*/  @!P0 BRA `(.L_x_210) ;  /* 0x0000000000048947 */ /* 0x000fea0003800000 */
[----:B------:R-:W-:Y:S01]  /*a160*/  BPT.TRAP 0x1 ;  /* 0x000000040000795c */ /* 0x000fe20000300000 */
.L_x_210:
[----:B------:R-:W0:Y:S01]  /*a170*/  S2R R3, SR_CgaCtaId ;  /* 0x0000000000037919 */ /* 0x000e220000008800 */
[----:B------:R-:W-:-:S04]  /*a180*/  MOV R2, 0x400 ;  /* 0x0000040000027802 */ /* 0x000fc80000000f00 */
[----:B0-----:R-:W-:Y:S02]  /*a190*/  LEA R3, R3, R2, 0x18 ;  /* 0x0000000203037211 */ /* 0x001fe400078ec0ff */
[----:B------:R-:W-:-:S03]  /*a1a0*/  SHF.L.U32 R2, R8, 0x1f, RZ ;  /* 0x0000001f08027819 */ /* 0x000fc600000006ff */
[----:B------:R-:W-:-:S04]  /*a1b0*/  VIADD R3, R3, 0x20 ;  /* 0x0000002003037836 */ /* 0x000fc80000000000 */
[C---:B------:R-:W-:Y:S02]  /*a1c0*/  IMAD R7, R0.reuse, 0x8, R3 ;  /* 0x0000000800077824 */ /* 0x040fe400078e0203 */
[----:B------:R-:W-:Y:S02]  /*a1d0*/  VIADD R0, R0, 0x1 ;  /* 0x0000000100007836 */ /* 0x000fe40000000000 */
[----:B------:R-:W0:Y:S03]  /*a1e0*/  SYNCS.PHASECHK.TRANS64.TRYWAIT P0, [R7+URZ], R2 ;  /* 0x00000002070075a7 */ /* 0x000e26000800017f */
[----:B------:R-:W-:-:S04]  /*a1f0*/  ISETP.NE.AND P1, PT, R0, 0x4, PT ;  /* 0x000000040000780c */ /* 0x000fc80003f25270 */
[----:B------:R-:W-:Y:S02]  /*a200*/  SEL R5, RZ, 0x1, P1 ;  /* 0x00000001ff057807 */ /* 0x000fe40000800000 */
[----:B------:R-:W-:Y:S02]  /*a210*/  SEL R0, R0, RZ, P1 ;  /* 0x000000ff00007207 */ /* 0x000fe40000800000 */
[----:B------:R-:W-:-:S03]  /*a220*/  LOP3.LUT R5, R8, R5, RZ, 0x3c, !PT ;  /* 0x0000000508057212 */ /* 0x000fc600078e3cff */
[----:B------:R-:W-:Y:S01]  /*a230*/  IMAD R9, R0, 0x8, R3 ;  /* 0x0000000800097824 */ /* 0x000fe200078e0203 */
[----:B------:R-:W-:Y:S01]  /*a240*/  SHF.L.U32 R4, R5, 0x1f, RZ ;  /* 0x0000001f05047819 */ /* 0x000fe200000006ff */
[----:B0-----:R-:W-:Y:S06]  /*a250*/  @!P0 BRA `(.L_x_211) ;  /* 0x0000000400088947 */ /* 0x001fec0003800000 */
.L_x_224:
[----:B------:R-:W1:Y:S01]  /*a260*/  SYNCS.PHASECHK.TRANS64.TRYWAIT P0, [R9+URZ], R4 ;  /* 0x00000004090075a7 */ /* 0x000e62000800017f */
[----:B------:R-:W-:-:S05]  /*a270*/  VIADD R0, R0, 0x1 ;  /* 0x0000000100007836 */ /* 0x000fca0000000000 */
[----:B------:R-:W-:-:S04]  /*a280*/  ISETP.NE.AND P1, PT, R0, 0x4, PT ;  /* 0x000000040000780c */ /* 0x000fc80003f25270 */
[----:B0-----:R-:W-:Y:S02]  /*a290*/  SEL R2, RZ, 0x1, P1 ;  /* 0x00000001ff027807 */ /* 0x001fe40000800000 */
[----:B------:R-:W-:Y:S02]  /*a2a0*/  SEL R0, R0, RZ, P1 ;  /* 0x000000ff00007207 */ /* 0x000fe40000800000 */
[----:B------:R-:W-:-:S03]  /*a2b0*/  LOP3.LUT R7, R5, R2, RZ, 0x3c, !PT ;  /* 0x0000000205077212 */ /* 0x000fc600078e3cff */
[----:B------:R-:W-:Y:S01]  /*a2c0*/  IMAD R6, R0, 0x8, R3 ;  /* 0x0000000800067824 */ /* 0x000fe200078e0203 */
[----:B------:R-:W-:Y:S01]  /*a2d0*/  SHF.L.U32 R5, R7, 0x1f, RZ ;  /* 0x0000001f07057819 */ /* 0x000fe200000006ff */
[----:B-1----:R-:W-:Y:S06]  /*a2e0*/  @!P0 BRA `(.L_x_212) ;  /* 0x0000000000f88947 */ /* 0x002fec0003800000 */
.L_x_225:
[----:B------:R-:W1:Y:S01]  /*a2f0*/  SYNCS.PHASECHK.TRANS64.TRYWAIT P0, [R6+URZ], R5 ;  /* 0x00000005060075a7 */ /* 0x000e62000800017f */
[----:B------:R-:W-:-:S05]  /*a300*/  VIADD R0, R0, 0x1 ;  /* 0x0000000100007836 */ /* 0x000fca0000000000 */
[----:B------:R-:W-:-:S04]  /*a310*/  ISETP.NE.AND P1, PT, R0, 0x4, PT ;  /* 0x000000040000780c */ /* 0x000fc80003f25270 */
[----:B------:R-:W-:Y:S02]  /*a320*/  SEL R2, RZ, 0x1, P1 ;  /* 0x00000001ff027807 */ /* 0x000fe40000800000 */
[----:B------:R-:W-:Y:S02]  /*a330*/  SEL R0, R0, RZ, P1 ;  /* 0x000000ff00007207 */ /* 0x000fe40000800000 */
[----:B------:R-:W-:Y:S01]  /*a340*/  LOP3.LUT R2, R7, R2, RZ, 0x3c, !PT ;  /* 0x0000000207027212 */ /* 0x000fe200078e3cff */
[----:B-1----:R-:W-:Y:S06]  /*a350*/  @!P0 BRA `(.L_x_213) ;  /* 0x0000000000f08947 */ /* 0x002fec0003800000 */
.L_x_226:
[----:B------:R-:W-:Y:S01]  /*a360*/  IMAD R3, R0, 0x8, R3 ;  /* 0x0000000800037824 */ /* 0x000fe200078e0203 */
[----:B------:R-:W-:-:S07]  /*a370*/  SHF.L.U32 R0, R2, 0x1f, RZ ;  /* 0x0000001f02007819 */ /* 0x000fce00000006ff */
.L_x_214:
[----:B--2---:R2:W3:Y:S02]  /*a380*/  SYNCS.PHASECHK.TRANS64.TRYWAIT P0, [R3+URZ], R0 ;  /* 0x00000000030075a7 */ /* 0x0044e4000800017f */
[----:B---3--:R-:W-:Y:S05]  /*a390*/  @!P0 NANOSLEEP.SYNCS 0x989680 ;  /* 0x009896800000895d */ /* 0x008fea0003900000 */
[----:B------:R-:W3:Y:S02]  /*a3a0*/  @!P0 SYNCS.PHASECHK.TRANS64 P0, [R3+URZ], R0 ;  /* 0x00000000030085a7 */ /* 0x000ee4000800007f */
[----:B---3--:R-:W-:Y:S05]  /*a3b0*/  @!P0 BRA `(.L_x_214) ;  /* 0xfffffffc00f08947 */ /* 0x008fea000383ffff */
.L_x_209:
[----:B------:R-:W-:Y:S05]  /*a3c0*/  BSYNC B0 ;  /* 0x0000000000007941 */ /* 0x000fea0003800000 */
.L_x_208:
[----:B------:R-:W-:Y:S05]  /*a3d0*/  EXIT ;  /* 0x000000000000794d */ /* 0x000fea0003800000 */
.L_x_14:
[----:B0-----:R0:W1:Y:S02]  /*a3e0*/  SYNCS.PHASECHK.TRANS64.TRYWAIT P0, [R109+URZ], R0 ;  /* 0x000000006d0075a7 */ /* 0x001064000800017f */
[----:B-1----:R-:W-:Y:S05]  /*a3f0*/  @!P0 NANOSLEEP.SYNCS 0x989680 ;  /* 0x009896800000895d */ /* 0x002fea0003900000 */
[----:B------:R-:W1:Y:S02]  /*a400*/  @!P0 SYNCS.PHASECHK.TRANS64 P0, [R109+URZ], R0 ;  /* 0x000000006d0085a7 */ /* 0x000e64000800007f */
[----:B-1----:R-:W-:Y:S05]  /*a410*/  @!P0 BRA `(.L_x_14) ;  /* 0xfffffffc00f08947 */ /* 0x002fea000383ffff */
[----:B------:R-:W-:Y:S05]  /*a420*/  BRA `(.L_x_215) ;  /* 0xffffff70005c7947 */ /* 0x000fea000383ffff */
.L_x_19:
[----:B-1----:R1:W2:Y:S02]  /*a430*/  SYNCS.PHASECHK.TRANS64.TRYWAIT P1, [R3+URZ], R0 ;  /* 0x00000000030075a7 */ /* 0x0022a4000802017f */
[----:B--2---:R-:W-:Y:S05]  /*a440*/  @!P1 NANOSLEEP.SYNCS 0x989680 ;  /* 0x009896800000995d */ /* 0x004fea0003900000 */
[----:B------:R-:W2:Y:S02]  /*a450*/  @!P1 SYNCS.PHASECHK.TRANS64 P1, [R3+URZ], R0 ;  /* 0x00000000030095a7 */ /* 0x000ea4000802007f */
[----:B--2---:R-:W-:Y:S05]  /*a460*/  @!P1 BRA `(.L_x_19) ;  /* 0xfffffffc00f09947 */ /* 0x004fea000383ffff */
[----:B------:R-:W-:Y:S05]  /*a470*/  BRA `(.L_x_18) ;  /* 0xffffff7000cc7947 */ /* 0x000fea000383ffff */
.L_x_24:
[----:B-1----:R-:W-:-:S04]  /*a480*/  IMAD.U32 R4, RZ, RZ, UR8 ;  /* 0x00000008ff047e24 */ /* 0x002fc8000f8e00ff */
[----:B------:R1:W2:Y:S03]  /*a490*/  SYNCS.PHASECHK.TRANS64.TRYWAIT P1, [R4+URZ], R3 ;  /* 0x00000003040075a7 */ /* 0x0002a6000802017f */
[----:B--2---:R-:W-:Y:S05]  /*a4a0*/  @!P1 NANOSLEEP.SYNCS 0x989680 ;  /* 0x009896800000995d */ /* 0x004fea0003900000 */
[----:B------:R-:W2:Y:S02]  /*a4b0*/  @!P1 SYNCS.PHASECHK.TRANS64 P1, [R4+URZ], R3 ;  /* 0x00000003040095a7 */ /* 0x000ea4000802007f */
[----:B--2---:R-:W-:Y:S05]  /*a4c0*/  @!P1 BRA `(.L_x_24) ;  /* 0xfffffffc00ec9947 */ /* 0x004fea000383ffff */
[----:B------:R-:W-:Y:S05]  /*a4d0*/  BRA `(.L_x_23) ;  /* 0xffffff84000c7947 */ /* 0x000fea000383ffff */
.L_x_30:
[----:B0-----:R0:W1:Y:S02]  /*a4e0*/  SYNCS.PHASECHK.TRANS64.TRYWAIT P0, [R109+URZ+0x10], R0 ;  /* 0x000010006d0075a7 */ /* 0x001064000800017f */
[----:B-1----:R-:W-:Y:S05]  /*a4f0*/  @!P0 NANOSLEEP.SYNCS 0x989680 ;  /* 0x009896800000895d */ /* 0x002fea0003900000 */
[----:B------:R-:W1:Y:S02]  /*a500*/  @!P0 SYNCS.PHASECHK.TRANS64 P0, [R109+URZ+0x10], R0 ;  /* 0x000010006d0085a7 */ /* 0x000e64000800007f */
[----:B-1----:R-:W-:Y:S05]  /*a510*/  @!P0 BRA `(.L_x_30) ;  /* 0xfffffffc00f08947 */ /* 0x002fea000383ffff */
[----:B------:R-:W-:Y:S05]  /*a520*/  BRA `(.L_x_216) ;  /* 0xffffff9400b87947 */ /* 0x000fea000383ffff */
.L_x_195:
[----:B------:R-:W-:Y:S01]  /*a530*/  BSSY B1, `(.L_x_217) ;  /* 0x0000006000017945 */ /* 0x000fe20003800000 */
[----:B------:R-:W-:-:S07]  /*a540*/  IMAD.MOV.U32 R15, RZ, RZ, -0x1 ;  /* 0xffffffffff0f7424 */ /* 0x000fce00078e00ff */
[----:B------:R-:W-:Y:S05]  /*a550*/  WARPSYNC.COLLECTIVE R15, `(.L_x_218) ;  /* 0x000000000f0c7348 */ /* 0x000fea0003c00000 */
[----:B------:R-:W-:Y:S02]  /*a560*/  ELECT P6, UR62, PT ;  /* 0x00000000003e782f */ /* 0x000fe400038c0000 */
[----:B------:R-:W-:Y:S01]  /*a570*/  MOV R14, UR62 ;  /* 0x0000003e000e7c02 */ /* 0x000fe20008000f00 */
[----:B------:R-:W-:Y:S10]  /*a580*/  ENDCOLLECTIVE ;  /* 0x000000000000791b */ /* 0x000ff40003800000 */
.L_x_218:
[----:B------:R-:W-:Y:S05]  /*a590*/  BSYNC B1 ;  /* 0x0000000000017941 */ /* 0x000fea0003800000 */
.L_x_217:
[----:B------:R-:W-:Y:S05]  /*a5a0*/  BRA `(.L_x_219) ;  /* 0xffffffec00d87947 */ /* 0x000fea000383ffff */
.L_x_198:
[----:B-1----:R1:W2:Y:S02]  /*a5b0*/  SYNCS.PHASECHK.TRANS64.TRYWAIT P1, [R7+URZ+0x20], R4 ;  /* 0x00002004070075a7 */ /* 0x0022a4000802017f */
[----:B--2---:R-:W-:Y:S05]  /*a5c0*/  @!P1 NANOSLEEP.SYNCS 0x989680 ;  /* 0x009896800000995d */ /* 0x004fea0003900000 */
[----:B------:R-:W2:Y:S02]  /*a5d0*/  @!P1 SYNCS.PHASECHK.TRANS64 P1, [R7+URZ+0x20], R4 ;  /* 0x00002004070095a7 */ /* 0x000ea4000802007f */
[----:B--2---:R-:W-:Y:S05]  /*a5e0*/  @!P1 BRA `(.L_x_198) ;  /* 0xfffffffc00f09947 */ /* 0x004fea000383ffff */
[----:B------:R-:W-:Y:S05]  /*a5f0*/  BRA `(.L_x_220) ;  /* 0xfffffff0000c7947 */ /* 0x000fea000383ffff */
.L_x_207:
[----:B------:R-:W-:Y:S01]  /*a600*/  BSSY B0, `(.L_x_221) ;  /* 0x0000006000007945 */ /* 0x000fe20003800000 */
[----:B------:R-:W-:-:S07]  /*a610*/  IMAD.MOV.U32 R15, RZ, RZ, -0x1 ;  /* 0xffffffffff0f7424 */ /* 0x000fce00078e00ff */
[----:B------:R-:W-:Y:S05]  /*a620*/  WARPSYNC.COLLECTIVE R15, `(.L_x_222) ;  /* 0x000000000f0c7348 */ /* 0x000fea0003c00000 */
[----:B------:R-:W-:Y:S02]  /*a630*/  ELECT P6, UR62, PT ;  /* 0x00000000003e782f */ /* 0x000fe400038c0000 */
[----:B------:R-:W-:Y:S01]  /*a640*/  MOV R14, UR62 ;  /* 0x0000003e000e7c02 */ /* 0x000fe20008000f00 */
[----:B------:R-:W-:Y:S10]  /*a650*/  ENDCOLLECTIVE ;  /* 0x000000000000791b */ /* 0x000ff40003800000 */
.L_x_222:
[----:B------:R-:W-:Y:S05]  /*a660*/  BSYNC B0 ;  /* 0x0000000000007941 */ /* 0x000fea0003800000 */
.L_x_221:
[----:B------:R-:W-:Y:S05]  /*a670*/  BRA `(.L_x_223) ;  /* 0xfffffff800a07947 */ /* 0x000fea000383ffff */
.L_x_211:
[----:B0-----:R0:W1:Y:S02]  /*a680*/  SYNCS.PHASECHK.TRANS64.TRYWAIT P0, [R7+URZ], R2 ;  /* 0x00000002070075a7 */ /* 0x001064000800017f */
[----:B-1----:R-:W-:Y:S05]  /*a690*/  @!P0 NANOSLEEP.SYNCS 0x989680 ;  /* 0x009896800000895d */ /* 0x002fea0003900000 */
[----:B------:R-:W1:Y:S02]  /*a6a0*/  @!P0 SYNCS.PHASECHK.TRANS64 P0, [R7+URZ], R2 ;  /* 0x00000002070085a7 */ /* 0x000e64000800007f */
[----:B-1----:R-:W-:Y:S05]  /*a6b0*/  @!P0 BRA `(.L_x_211) ;  /* 0xfffffffc00f08947 */ /* 0x002fea000383ffff */
[----:B------:R-:W-:Y:S05]  /*a6c0*/  BRA `(.L_x_224) ;  /* 0xfffffff800e47947 */ /* 0x000fea000383ffff */
.L_x_212:
[----:B0-----:R0:W1:Y:S02]  /*a6d0*/  SYNCS.PHASECHK.TRANS64.TRYWAIT P0, [R9+URZ], R4 ;  /* 0x00000004090075a7 */ /* 0x001064000800017f */
[----:B-1----:R-:W-:Y:S05]  /*a6e0*/  @!P0 NANOSLEEP.SYNCS 0x989680 ;  /* 0x009896800000895d */ /* 0x002fea0003900000 */
[----:B------:R-:W1:Y:S02]  /*a6f0*/  @!P0 SYNCS.PHASECHK.TRANS64 P0, [R9+URZ], R4 ;  /* 0x00000004090085a7 */ /* 0x000e64000800007f */
[----:B-1----:R-:W-:Y:S05]  /*a700*/  @!P0 BRA `(.L_x_212) ;  /* 0xfffffffc00f08947 */ /* 0x002fea000383ffff */
[----:B------:R-:W-:Y:S05]  /*a710*/  BRA `(.L_x_225) ;  /* 0xfffffff800f47947 */ /* 0x000fea000383ffff */
.L_x_213:
[----:B-1----:R1:W2:Y:S02]  /*a720*/  SYNCS.PHASECHK.TRANS64.TRYWAIT P0, [R6+URZ], R5 ;  /* 0x00000005060075a7 */ /* 0x0022a4000800017f */
[----:B--2---:R-:W-:Y:S05]  /*a730*/  @!P0 NANOSLEEP.SYNCS 0x989680 ;  /* 0x009896800000895d */ /* 0x004fea0003900000 */
[----:B------:R-:W2:Y:S02]  /*a740*/  @!P0 SYNCS.PHASECHK.TRANS64 P0, [R6+URZ], R5 ;  /* 0x00000005060085a7 */ /* 0x000ea4000800007f */
[----:B--2---:R-:W-:Y:S05]  /*a750*/  @!P0 BRA `(.L_x_213) ;  /* 0xfffffffc00f08947 */ /* 0x004fea000383ffff */
[----:B------:R-:W-:Y:S05]  /*a760*/  BRA `(.L_x_226) ;  /* 0xfffffff800fc7947 */ /* 0x000fea000383ffff */
.L_x_227:
[----:B------:R-:W-:-:S00]  /*a770*/  BRA `(.L_x_227) ;  /* 0xfffffffc00fc7947 */ /* 0x000fc0000383ffff */
[----:B------:R-:W-:-:S00]  /*a780*/  NOP ;  /* 0x0000000000007918 */ /* 0x000fc00000000000 */
[----:B------:R-:W-:-:S00]  /*a790*/  NOP ;  /* 0x0000000000007918 */ /* 0x000fc00000000000 */
[----:B------:R-:W-:-:S00]  /*a7a0*/  NOP ;  /* 0x0000000000007918 */ /* 0x000fc00000000000 */
[----:B------:R-:W-:-:S00]  /*a7b0*/  NOP ;  /* 0x0000000000007918 */ /* 0x000fc00000000000 */
[----:B------:R-:W-:-:S00]  /*a7c0*/  NOP ;  /* 0x0000000000007918 */ /* 0x000fc00000000000 */
[----:B------:R-:W-:-:S00]  /*a7d0*/  NOP ;  /* 0x0000000000007918 */ /* 0x000fc00000000000 */
[----:B------:R-:W-:-:S00]  /*a7e0*/  NOP ;  /* 0x0000000000007918 */ /* 0x000fc00000000000 */
[----:B------:R-:W-:-:S00]  /*a7f0*/  NOP ;  /* 0x0000000000007918 */ /* 0x000fc00000000000 */
.L_x_228:


//--------------------- .nv.global.init           --------------------------
	.section	.nv.global.init,"aw",@progbits
.nv.global.init:
	.type		$str$22,@object
	.size		$str$22,($str$23 - $str$22)
$str$22:
        /*0000*/ 	.byte	0x6b, 0x5f, 0x74, 0x69, 0x6c, 0x65, 0x5f, 0x63, 0x6f, 0x75, 0x6e, 0x74, 0x20, 0x3e, 0x3d, 0x20
        /*0010*/ 	.byte	0x31, 0x00
	.type		$str$23,@object
	.size		$str$23,(__unnamed_1 - $str$23)
$str$23:
        /*0012*/ 	.byte	0x2f, 0x74, 0x6d, 0x70, 0x2f, 0x63, 0x75, 0x74, 0x6c, 0x61, 0x73, 0x73, 0x5f, 0x73, 0x77, 0x65
        /*0022*/ 	.byte	0x65, 0x70, 0x5f, 0x73, 0x72, 0x63, 0x2f, 0x69, 0x6e, 0x63, 0x6c, 0x75, 0x64, 0x65, 0x2f, 0x63
        /*0032*/ 	.byte	0x75, 0x74, 0x6c, 0x61, 0x73, 0x73, 0x2f, 0x67, 0x65, 0x6d, 0x6d, 0x2f, 0x63, 0x6f, 0x6c, 0x6c
        /*0042*/ 	.byte	0x65, 0x63, 0x74, 0x69, 0x76, 0x65, 0x2f, 0x73, 0x6d, 0x39, 0x30, 0x5f, 0x6d, 0x6d, 0x61, 0x5f
        /*0052*/ 	.byte	0x74, 0x6d, 0x61, 0x5f, 0x67, 0x6d, 0x6d, 0x61, 0x5f, 0x73, 0x73, 0x5f, 0x77, 0x61, 0x72, 0x70
        /*0062*/ 	.byte	0x73, 0x70, 0x65, 0x63, 0x69, 0x61, 0x6c, 0x69, 0x7a, 0x65, 0x64, 0x2e, 0x68, 0x70, 0x70, 0x00
	.type		__unnamed_1,@object
	.size		__unnamed_1,(.L_0 - __unnamed_1)
__unnamed_1:
        /*0072*/ 	.byte	0x76, 0x6f, 0x69, 0x64, 0x20, 0x63, 0x75, 0x74, 0x6c, 0x61, 0x73, 0x73, 0x3a, 0x3a, 0x67, 0x65
        /* <DEDUP_REMOVED lines=179> */
        /*0bb2*/ 	.byte	0x6e, 0x74, 0x69, 0x74, 0x79, 0x5d, 0x00
.L_0:


//--------------------- .nv.shared._ZN7cutlass13device_kernelINS_4gemm6kernel13GemmUniversalIN4cute5tupleIJiiiiEEENS1_10collective13CollectiveMmaINS1_34MainloopSm90TmaGmmaWarpSpecializedILi4ENS5_IJNS4_1CILi1EEESB_SB_EEENS1_32KernelTmaWarpSpecializedPingpongEEENS5_IJNSA_ILi64EEENSA_ILi160EEENSA_ILi128EEEEEENS_6half_tENS5_IJlSB_lEEESJ_SK_NS4_8TiledMMAINS4_8MMA_AtomIJNS4_4SM904GMMA25MMA_64x32x16_F32F16F16_SSILNSO_5MajorE0ELSQ_0ELNSO_7ScaleInE1ELSR_1EEEEEENS4_6LayoutISC_NS5_IJNSA_ILi0EEESV_SV_EEEEENS5_IJNS4_10UnderscoreESY_SY_EEEEENS4_13SM90_TMA_LOADENS4_14ComposedLayoutINS4_7SwizzleILi3ELi4ELi3EEENS4_18smem_ptr_flag_bitsILi16EEENSU_INS5_IJNSA_ILi8EEESF_EEENS5_IJSF_SB_EEEEEEEvNS4_8identityES11_S1B_vS1C_EENS_8epilogue10collective6detail29Sm90TmaWarpSpecializedAdapterINS1F_15DefaultEpilogueISJ_SK_SK_NS1E_6thread17LinearCombinationISJ_Li1EffLNS1J_9ScaleType4KindE0ELNS_15FloatRoundStyleE2ESJ_EENS1_15EpilogueDefaultEEEEEvvEEEEvNT_6ParamsE --------------------------
	.section	.nv.shared._ZN7cutlass13device_kernelINS_4gemm6kernel13GemmUniversalIN4cute5tupleIJiiiiEEENS1_10collective13CollectiveMmaINS1_34MainloopSm90TmaGmmaWarpSpecializedILi4ENS5_IJNS4_1CILi1EEESB_SB_EEENS1_32KernelTmaWarpSpecializedPingpongEEENS5_IJNSA_ILi64EEENSA_ILi160EEENSA_ILi128EEEEEENS_6half_tENS5_IJlSB_lEEESJ_SK_NS4_8TiledMMAINS4_8MMA_AtomIJNS4_4SM904GMMA25MMA_64x32x16_F32F16F16_SSILNSO_5MajorE0ELSQ_0ELNSO_7ScaleInE1ELSR_1EEEEEENS4_6LayoutISC_NS5_IJNSA_ILi0EEESV_SV_EEEEENS5_IJNS4_10UnderscoreESY_SY_EEEEENS4_13SM90_TMA_LOADENS4_14ComposedLayoutINS4_7SwizzleILi3ELi4ELi3EEENS4_18smem_ptr_flag_bitsILi16EEENSU_INS5_IJNSA_ILi8EEESF_EEENS5_IJSF_SB_EEEEEEEvNS4_8identityES11_S1B_vS1C_EENS_8epilogue10collective6detail29Sm90TmaWarpSpecializedAdapterINS1F_15DefaultEpilogueISJ_SK_SK_NS1E_6thread17LinearCombinationISJ_Li1EffLNS1J_9ScaleType4KindE0ELNS_15FloatRoundStyleE2ESJ_EENS1_15EpilogueDefaultEEEEEvvEEEEvNT_6ParamsE,"aw",@nobits
	.sectionflags	@""
	.align	16
	.zero		1024


//--------------------- .nv.shared.reserved.0     --------------------------
	.section	.nv.shared.reserved.0,"aw",@nobits
	.weak		__nv_reservedSMEM_offset_0_alias
	.size		__nv_reservedSMEM_offset_0_alias, 0, 0
	.other		__nv_reservedSMEM_offset_0_alias,@"STO_CUDA_RESERVED_SHARED STV_DEFAULT"
__nv_reservedSMEM_offset_0_alias:
	.zero		0


//--------------------- .nv.global                --------------------------
	.section	.nv.global,"aw",@nobits
.nv.global:
	.type		_ZN39_INTERNAL_d19062d0_4_k_cu_ef36c205_53594cute1_E,@object
	.size		_ZN39_INTERNAL_d19062d0_4_k_cu_ef36c205_53594cute1_E,(_ZN39_INTERNAL_d19062d0_4_k_cu_ef36c205_53594cuda3std3__45__cpo6cbeginE - _ZN39_INTERNAL_d19062d0_4_k_cu_ef36c205_53594cute1_E)
_ZN39_INTERNAL_d19062d0_4_k_cu_ef36c205_53594cute1_E:
	.zero		1
	.type		_ZN39_INTERNAL_d19062d0_4_k_cu_ef36c205_53594cuda3std3__45__cpo6cbeginE,@object
	.size		_ZN39_INTERNAL_d19062d0_4_k_cu_ef36c205_53594cuda3std3__45__cpo6cbeginE,(_ZN39_INTERNAL_d19062d0_4_k_cu_ef36c205_53594cuda3std3__48in_placeE - _ZN39_INTERNAL_d19062d0_4_k_cu_ef36c205_53594cuda3std3__45__cpo6cbeginE)
_ZN39_INTERNAL_d19062d0_4_k_cu_ef36c205_53594cuda3std3__45__cpo6cbeginE:
	.zero		1
	.type		_ZN39_INTERNAL_d19062d0_4_k_cu_ef36c205_53594cuda3std3__48in_placeE,@object
	.size		_ZN39_INTERNAL_d19062d0_4_k_cu_ef36c205_53594cuda3std3__48in_placeE,(_ZN39_INTERNAL_d19062d0_4_k_cu_ef36c205_53594cuda3std6ranges3__45__cpo9iter_moveE - _ZN39_INTERNAL_d19062d0_4_k_cu_ef36c205_53594cuda3std3__48in_placeE)
_ZN39_INTERNAL_d19062d0_4_k_cu_ef36c205_53594cuda3std3__48in_placeE:
	.zero		1
	.type		_ZN39_INTERNAL_d19062d0_4_k_cu_ef36c205_53594cuda3std6ranges3__45__cpo9iter_moveE,@object
	.size		_ZN39_INTERNAL_d19062d0_4_k_cu_ef36c205_53594cuda3std6ranges3__45__cpo9iter_moveE,(_ZN39_INTERNAL_d19062d0_4_k_cu_ef36c205_53594cuda3std3__45__cpo5beginE - _ZN39_INTERNAL_d19062d0_4_k_cu_ef36c205_53594cuda3std6ranges3__45__cpo9iter_moveE)
_ZN39_INTERNAL_d19062d0_4_k_cu_ef36c205_53594cuda3std6ranges3__45__cpo9iter_moveE:
	.zero		1
	.type		_ZN39_INTERNAL_d19062d0_4_k_cu_ef36c205_53594cuda3std3__45__cpo5beginE,@object
	.size		_ZN39_INTERNAL_d19062d0_4_k_cu_ef36c205_53594cuda3std3__45__cpo5beginE,(_ZN39_INTERNAL_d19062d0_4_k_cu_ef36c205_53594cuda3std3__441_GLOBAL__N__d19062d0_4_k_cu_ef36c205_53596ignoreE - _ZN39_INTERNAL_d19062d0_4_k_cu_ef36c205_53594cuda3std3__45__cpo5beginE)
_ZN39_INTERNAL_d19062d0_4_k_cu_ef36c205_53594cuda3std3__45__cpo5beginE:
	.zero		1
	.type		_ZN39_INTERNAL_d19062d0_4_k_cu_ef36c205_53594cuda3std3__441_GLOBAL__N__d19062d0_4_k_cu_ef36c205_53596ignoreE,@object
	.size		_ZN39_INTERNAL_d19062d0_4_k_cu_ef36c205_53594cuda3std3__441_GLOBAL__N__d19062d0_4_k_cu_ef36c205_53596ignoreE,(_ZN39_INTERNAL_d19062d0_4_k_cu_ef36c205_53594cute7productE - _ZN39_INTERNAL_d19062d0_4_k_cu_ef36c205_53594cuda3std3__441_GLOBAL__N__d19062d0_4_k_cu_ef36c205_53596ignoreE)
_ZN39_INTERNAL_d19062d0_4_k_cu_ef36c205_53594cuda3std3__441_GLOBAL__N__d19062d0_4_k_cu_ef36c205_53596ignoreE:
	.zero		1
	.type		_ZN39_INTERNAL_d19062d0_4_k_cu_ef36c205_53594cute7productE,@object
	.size		_ZN39_INTERNAL_d19062d0_4_k_cu_ef36c205_53594cute7productE,(_ZN39_INTERNAL_d19062d0_4_k_cu_ef36c205_53594cuda3std3__45__cpo3endE - _ZN39_INTERNAL_d19062d0_4_k_cu_ef36c205_53594cute7productE)
_ZN39_INTERNAL_d19062d0_4_k_cu_ef36c205_53594cute7productE:
	.zero		1
	.type		_ZN39_INTERNAL_d19062d0_4_k_cu_ef36c205_53594cuda3std3__45__cpo3endE,@object
	.size		_ZN39_INTERNAL_d19062d0_4_k_cu_ef36c205_53594cuda3std3__45__cpo3endE,(_ZN39_INTERNAL_d19062d0_4_k_cu_ef36c205_53594cuda3std3__419piecewise_constructE - _ZN39_INTERNAL_d19062d0_4_k_cu_ef36c205_53594cuda3std3__45__cpo3endE)
_ZN39_INTERNAL_d19062d0_4_k_cu_ef36c205_53594cuda3std3__45__cpo3endE:
	.zero		1
	.type		_ZN39_INTERNAL_d19062d0_4_k_cu_ef36c205_53594cuda3std3__419piecewise_constructE,@object
	.size		_ZN39_INTERNAL_d19062d0_4_k_cu_ef36c205_53594cuda3std3__419piecewise_constructE,(_ZN39_INTERNAL_d19062d0_4_k_cu_ef36c205_53594cuda3std3__45__cpo4cendE - _ZN39_INTERNAL_d19062d0_4_k_cu_ef36c205_53594cuda3std3__419piecewise_constructE)
_ZN39_INTERNAL_d19062d0_4_k_cu_ef36c205_53594cuda3std3__419piecewise_constructE:
	.zero		1
	.type		_ZN39_INTERNAL_d19062d0_4_k_cu_ef36c205_53594cuda3std3__45__cpo4cendE,@object
	.size		_ZN39_INTERNAL_d19062d0_4_k_cu_ef36c205_53594cuda3std3__45__cpo4cendE,(_ZN39_INTERNAL_d19062d0_4_k_cu_ef36c205_53594cuda3std6ranges3__45__cpo4swapE - _ZN39_INTERNAL_d19062d0_4_k_cu_ef36c205_53594cuda3std3__45__cpo4cendE)
_ZN39_INTERNAL_d19062d0_4_k_cu_ef36c205_53594cuda3std3__45__cpo4cendE:
	.zero		1
	.type		_ZN39_INTERNAL_d19062d0_4_k_cu_ef36c205_53594cuda3std6ranges3__45__cpo4swapE,@object
	.size		_ZN39_INTERNAL_d19062d0_4_k_cu_ef36c205_53594cuda3std6ranges3__45__cpo4swapE,(.L_8 - _ZN39_INTERNAL_d19062d0_4_k_cu_ef36c205_53594cuda3std6ranges3__45__cpo4swapE)
_ZN39_INTERNAL_d19062d0_4_k_cu_ef36c205_53594cuda3std6ranges3__45__cpo4swapE:
	.zero		1
.L_8:


//--------------------- .nv.constant0._ZN7cutlass13device_kernelINS_4gemm6kernel13GemmUniversalIN4cute5tupleIJiiiiEEENS1_10collective13CollectiveMmaINS1_34MainloopSm90TmaGmmaWarpSpecializedILi4ENS5_IJNS4_1CILi1EEESB_SB_EEENS1_32KernelTmaWarpSpecializedPingpongEEENS5_IJNSA_ILi64EEENSA_ILi160EEENSA_ILi128EEEEEENS_6half_tENS5_IJlSB_lEEESJ_SK_NS4_8TiledMMAINS4_8MMA_AtomIJNS4_4SM904GMMA25MMA_64x32x16_F32F16F16_SSILNSO_5MajorE0ELSQ_0ELNSO_7ScaleInE1ELSR_1EEEEEENS4_6LayoutISC_NS5_IJNSA_ILi0EEESV_SV_EEEEENS5_IJNS4_10UnderscoreESY_SY_EEEEENS4_13SM90_TMA_LOADENS4_14ComposedLayoutINS4_7SwizzleILi3ELi4ELi3EEENS4_18smem_ptr_flag_bitsILi16EEENSU_INS5_IJNSA_ILi8EEESF_EEENS5_IJSF_SB_EEEEEEEvNS4_8identityES11_S1B_vS1C_EENS_8epilogue10collective6detail29Sm90TmaWarpSpecializedAdapterINS1F_15DefaultEpilogueISJ_SK_SK_NS1E_6thread17LinearCombinationISJ_Li1EffLNS1J_9ScaleType4KindE0ELNS_15FloatRoundStyleE2ESJ_EENS1_15EpilogueDefaultEEEEEvvEEEEvNT_6ParamsE --------------------------
	.section	.nv.constant0._ZN7cutlass13device_kernelINS_4gemm6kernel13GemmUniversalIN4cute5tupleIJiiiiEEENS1_10collective13CollectiveMmaINS1_34MainloopSm90TmaGmmaWarpSpecializedILi4ENS5_IJNS4_1CILi1EEESB_SB_EEENS1_32KernelTmaWarpSpecializedPingpongEEENS5_IJNSA_ILi64EEENSA_ILi160EEENSA_ILi128EEEEEENS_6half_tENS5_IJlSB_lEEESJ_SK_NS4_8TiledMMAINS4_8MMA_AtomIJNS4_4SM904GMMA25MMA_64x32x16_F32F16F16_SSILNSO_5MajorE0ELSQ_0ELNSO_7ScaleInE1ELSR_1EEEEEENS4_6LayoutISC_NS5_IJNSA_ILi0EEESV_SV_EEEEENS5_IJNS4_10UnderscoreESY_SY_EEEEENS4_13SM90_TMA_LOADENS4_14ComposedLayoutINS4_7SwizzleILi3ELi4ELi3EEENS4_18smem_ptr_flag_bitsILi16EEENSU_INS5_IJNSA_ILi8EEESF_EEENS5_IJSF_SB_EEEEEEEvNS4_8identityES11_S1B_vS1C_EENS_8epilogue10collective6detail29Sm90TmaWarpSpecializedAdapterINS1F_15DefaultEpilogueISJ_SK_SK_NS1E_6thread17LinearCombinationISJ_Li1EffLNS1J_9ScaleType4KindE0ELNS_15FloatRoundStyleE2ESJ_EENS1_15EpilogueDefaultEEEEEvvEEEEvNT_6ParamsE,"a",@progbits
	.sectionflags	@""
	.align	4
.nv.constant0._ZN7cutlass13device_kernelINS_4gemm6kernel13GemmUniversalIN4cute5tupleIJiiiiEEENS1_10collective13CollectiveMmaINS1_34MainloopSm90TmaGmmaWarpSpecializedILi4ENS5_IJNS4_1CILi1EEESB_SB_EEENS1_32KernelTmaWarpSpecializedPingpongEEENS5_IJNSA_ILi64EEENSA_ILi160EEENSA_ILi128EEEEEENS_6half_tENS5_IJlSB_lEEESJ_SK_NS4_8TiledMMAINS4_8MMA_AtomIJNS4_4SM904GMMA25MMA_64x32x16_F32F16F16_SSILNSO_5MajorE0ELSQ_0ELNSO_7ScaleInE1ELSR_1EEEEEENS4_6LayoutISC_NS5_IJNSA_ILi0EEESV_SV_EEEEENS5_IJNS4_10UnderscoreESY_SY_EEEEENS4_13SM90_TMA_LOADENS4_14ComposedLayoutINS4_7SwizzleILi3ELi4ELi3EEENS4_18smem_ptr_flag_bitsILi16EEENSU_INS5_IJNSA_ILi8EEESF_EEENS5_IJSF_SB_EEEEEEEvNS4_8identityES11_S1B_vS1C_EENS_8epilogue10collective6detail29Sm90TmaWarpSpecializedAdapterINS1F_15DefaultEpilogueISJ_SK_SK_NS1E_6thread17LinearCombinationISJ_Li1EffLNS1J_9ScaleType4KindE0ELNS_15FloatRoundStyleE2ESJ_EENS1_15EpilogueDefaultEEEEEvvEEEEvNT_6ParamsE:
	.zero		1664


//--------------------- SYMBOLS --------------------------

	.type		.nv.reservedSmem.offset0,@object
	.size		.nv.reservedSmem.offset0,0x4
	.type		__assertfail,@function
